//
// Generated by NVIDIA NVVM Compiler
//
// Compiler Build ID: CL-36424714
// Cuda compilation tools, release 13.0, V13.0.88
// Based on NVVM 20.0.0
//

.version 9.0
.target sm_100
.address_size 64

	// .globl	obv_batch_f32

.visible .entry obv_batch_f32(
	.param .u64 .ptr .align 1 obv_batch_f32_param_0,
	.param .u64 .ptr .align 1 obv_batch_f32_param_1,
	.param .u32 obv_batch_f32_param_2,
	.param .u32 obv_batch_f32_param_3,
	.param .u32 obv_batch_f32_param_4,
	.param .u64 .ptr .align 1 obv_batch_f32_param_5
)
{
	.reg .pred 	%p<27>;
	.reg .b32 	%r<85>;
	.reg .b32 	%f<17>;
	.reg .b64 	%rd<58>;
	.reg .b64 	%fd<34>;

	ld.param.u64 	%rd25, [obv_batch_f32_param_0];
	ld.param.u64 	%rd26, [obv_batch_f32_param_1];
	ld.param.u32 	%r36, [obv_batch_f32_param_2];
	ld.param.u32 	%r38, [obv_batch_f32_param_3];
	ld.param.u32 	%r37, [obv_batch_f32_param_4];
	ld.param.u64 	%rd27, [obv_batch_f32_param_5];
	cvta.to.global.u64 	%rd1, %rd26;
	cvta.to.global.u64 	%rd2, %rd25;
	cvta.to.global.u64 	%rd3, %rd27;
	mov.u32 	%r1, %ctaid.y;
	setp.ge.s32 	%p1, %r1, %r38;
	setp.lt.s32 	%p2, %r36, 1;
	or.pred  	%p3, %p2, %p1;
	@%p3 bra 	$L__BB0_18;
	mov.u32 	%r2, %ctaid.x;
	mov.u32 	%r3, %ntid.x;
	mov.u32 	%r4, %tid.x;
	mad.lo.s32 	%r5, %r2, %r3, %r4;
	mov.u32 	%r6, %nctaid.x;
	mul.lo.s32 	%r7, %r3, %r6;
	max.s32 	%r8, %r37, 0;
	min.s32 	%r39, %r8, %r36;
	setp.le.s32 	%p4, %r39, %r5;
	@%p4 bra 	$L__BB0_8;
	mul.lo.s32 	%r9, %r36, %r1;
	min.u32 	%r10, %r8, %r36;
	add.s32 	%r40, %r5, %r7;
	max.s32 	%r41, %r10, %r40;
	setp.lt.s32 	%p5, %r40, %r10;
	selp.u32 	%r42, 1, 0, %p5;
	add.s32 	%r43, %r40, %r42;
	sub.s32 	%r44, %r41, %r43;
	max.u32 	%r45, %r7, 1;
	div.u32 	%r46, %r44, %r45;
	add.s32 	%r11, %r46, %r42;
	and.b32  	%r47, %r11, 3;
	setp.eq.s32 	%p6, %r47, 3;
	mov.u32 	%r80, %r5;
	@%p6 bra 	$L__BB0_5;
	add.s32 	%r48, %r11, 1;
	and.b32  	%r49, %r48, 3;
	add.s32 	%r78, %r5, %r9;
	neg.s32 	%r77, %r49;
	mad.lo.s32 	%r50, %r6, %r49, %r2;
	mad.lo.s32 	%r80, %r3, %r50, %r4;
$L__BB0_4:
	.pragma "nounroll";
	mul.wide.s32 	%rd28, %r78, 4;
	add.s64 	%rd29, %rd3, %rd28;
	mov.b32 	%r51, 2147483647;
	st.global.u32 	[%rd29], %r51;
	add.s32 	%r78, %r78, %r7;
	add.s32 	%r77, %r77, 1;
	setp.ne.s32 	%p7, %r77, 0;
	@%p7 bra 	$L__BB0_4;
$L__BB0_5:
	setp.lt.u32 	%p8, %r11, 3;
	@%p8 bra 	$L__BB0_8;
	mul.wide.s32 	%rd32, %r7, 4;
	shl.b32 	%r54, %r7, 2;
$L__BB0_7:
	add.s32 	%r52, %r80, %r9;
	mul.wide.s32 	%rd30, %r52, 4;
	add.s64 	%rd31, %rd3, %rd30;
	mov.b32 	%r53, 2147483647;
	st.global.u32 	[%rd31], %r53;
	add.s64 	%rd33, %rd31, %rd32;
	st.global.u32 	[%rd33], %r53;
	add.s64 	%rd34, %rd33, %rd32;
	st.global.u32 	[%rd34], %r53;
	add.s64 	%rd35, %rd34, %rd32;
	st.global.u32 	[%rd35], %r53;
	add.s32 	%r80, %r54, %r80;
	setp.lt.s32 	%p9, %r80, %r10;
	@%p9 bra 	$L__BB0_7;
$L__BB0_8:
	setp.ne.s32 	%p10, %r5, 0;
	@%p10 bra 	$L__BB0_18;
	mul.lo.s32 	%r22, %r36, %r1;
	setp.ge.u32 	%p11, %r8, %r36;
	@%p11 bra 	$L__BB0_18;
	add.s32 	%r23, %r8, %r22;
	mul.wide.u32 	%rd36, %r23, 4;
	add.s64 	%rd37, %rd3, %rd36;
	mov.b32 	%r55, 0;
	st.global.u32 	[%rd37], %r55;
	add.s32 	%r83, %r8, 1;
	setp.ge.u32 	%p12, %r83, %r36;
	@%p12 bra 	$L__BB0_18;
	mul.wide.u32 	%rd38, %r8, 4;
	add.s64 	%rd39, %rd2, %rd38;
	ld.global.nc.f32 	%f1, [%rd39];
	cvt.f64.f32 	%fd28, %f1;
	not.b32 	%r56, %r8;
	add.s32 	%r57, %r36, %r56;
	and.b32  	%r25, %r57, 3;
	setp.eq.s32 	%p13, %r25, 0;
	mov.f64 	%fd31, 0d0000000000000000;
	@%p13 bra 	$L__BB0_15;
	neg.s32 	%r82, %r25;
	add.s32 	%r58, %r23, 1;
	mul.wide.u32 	%rd40, %r58, 4;
	add.s64 	%rd53, %rd3, %rd40;
	add.s64 	%rd42, %rd38, 4;
	add.s64 	%rd52, %rd1, %rd42;
	add.s64 	%rd51, %rd2, %rd42;
	mov.f64 	%fd31, 0d0000000000000000;
	mov.u32 	%r81, %r8;
$L__BB0_13:
	.pragma "nounroll";
	ld.global.nc.f32 	%f2, [%rd51];
	cvt.f64.f32 	%fd4, %f2;
	ld.global.nc.f32 	%f3, [%rd52];
	cvt.f64.f32 	%fd14, %f3;
	setp.lt.f64 	%p14, %fd28, %fd4;
	selp.u32 	%r59, 1, 0, %p14;
	setp.gt.f64 	%p15, %fd28, %fd4;
	selp.s32 	%r60, -1, 0, %p15;
	add.s32 	%r61, %r60, %r59;
	cvt.rn.f64.s32 	%fd15, %r61;
	fma.rn.f64 	%fd31, %fd14, %fd15, %fd31;
	cvt.rn.f32.f64 	%f4, %fd31;
	st.global.f32 	[%rd53], %f4;
	add.s32 	%r82, %r82, 1;
	setp.ne.s32 	%p16, %r82, 0;
	add.s32 	%r81, %r81, 1;
	add.s64 	%rd53, %rd53, 4;
	add.s64 	%rd52, %rd52, 4;
	add.s64 	%rd51, %rd51, 4;
	mov.f64 	%fd28, %fd4;
	@%p16 bra 	$L__BB0_13;
	add.s32 	%r83, %r81, 1;
	mov.f64 	%fd28, %fd4;
$L__BB0_15:
	sub.s32 	%r62, %r36, %r8;
	add.s32 	%r63, %r62, -2;
	setp.lt.u32 	%p17, %r63, 3;
	@%p17 bra 	$L__BB0_18;
	sub.s32 	%r84, %r83, %r36;
	add.s32 	%r64, %r83, %r22;
	mul.wide.u32 	%rd43, %r64, 4;
	add.s64 	%rd57, %rd3, %rd43;
	cvt.u64.u32 	%rd44, %r83;
	mul.wide.u32 	%rd45, %r83, 4;
	add.s64 	%rd46, %rd45, 8;
	add.s64 	%rd56, %rd2, %rd46;
	cvt.u64.u32 	%rd47, %r22;
	add.s64 	%rd48, %rd44, %rd47;
	shl.b64 	%rd49, %rd48, 2;
	add.s64 	%rd50, %rd49, %rd3;
	add.s64 	%rd55, %rd50, 12;
	add.s64 	%rd54, %rd1, %rd46;
$L__BB0_17:
	ld.global.nc.f32 	%f5, [%rd56+-8];
	cvt.f64.f32 	%fd16, %f5;
	ld.global.nc.f32 	%f6, [%rd54+-8];
	cvt.f64.f32 	%fd17, %f6;
	setp.lt.f64 	%p18, %fd28, %fd16;
	selp.u32 	%r65, 1, 0, %p18;
	setp.gt.f64 	%p19, %fd28, %fd16;
	selp.s32 	%r66, -1, 0, %p19;
	add.s32 	%r67, %r66, %r65;
	cvt.rn.f64.s32 	%fd18, %r67;
	fma.rn.f64 	%fd19, %fd17, %fd18, %fd31;
	cvt.rn.f32.f64 	%f7, %fd19;
	st.global.f32 	[%rd57], %f7;
	ld.global.nc.f32 	%f8, [%rd56+-4];
	ld.global.nc.f32 	%f9, [%rd54+-4];
	cvt.f64.f32 	%fd20, %f9;
	setp.lt.f32 	%p20, %f5, %f8;
	selp.u32 	%r68, 1, 0, %p20;
	setp.gt.f32 	%p21, %f5, %f8;
	selp.s32 	%r69, -1, 0, %p21;
	add.s32 	%r70, %r69, %r68;
	cvt.rn.f64.s32 	%fd21, %r70;
	fma.rn.f64 	%fd22, %fd20, %fd21, %fd19;
	cvt.rn.f32.f64 	%f10, %fd22;
	st.global.f32 	[%rd55+-8], %f10;
	ld.global.nc.f32 	%f11, [%rd56];
	ld.global.nc.f32 	%f12, [%rd54];
	cvt.f64.f32 	%fd23, %f12;
	setp.lt.f32 	%p22, %f8, %f11;
	selp.u32 	%r71, 1, 0, %p22;
	setp.gt.f32 	%p23, %f8, %f11;
	selp.s32 	%r72, -1, 0, %p23;
	add.s32 	%r73, %r72, %r71;
	cvt.rn.f64.s32 	%fd24, %r73;
	fma.rn.f64 	%fd25, %fd23, %fd24, %fd22;
	cvt.rn.f32.f64 	%f13, %fd25;
	st.global.f32 	[%rd55+-4], %f13;
	ld.global.nc.f32 	%f14, [%rd56+4];
	cvt.f64.f32 	%fd28, %f14;
	ld.global.nc.f32 	%f15, [%rd54+4];
	cvt.f64.f32 	%fd26, %f15;
	setp.lt.f32 	%p24, %f11, %f14;
	selp.u32 	%r74, 1, 0, %p24;
	setp.gt.f32 	%p25, %f11, %f14;
	selp.s32 	%r75, -1, 0, %p25;
	add.s32 	%r76, %r75, %r74;
	cvt.rn.f64.s32 	%fd27, %r76;
	fma.rn.f64 	%fd31, %fd26, %fd27, %fd25;
	cvt.rn.f32.f64 	%f16, %fd31;
	st.global.f32 	[%rd55], %f16;
	add.s32 	%r84, %r84, 4;
	add.s64 	%rd57, %rd57, 16;
	add.s64 	%rd56, %rd56, 16;
	add.s64 	%rd55, %rd55, 16;
	add.s64 	%rd54, %rd54, 16;
	setp.ne.s32 	%p26, %r84, 0;
	@%p26 bra 	$L__BB0_17;
$L__BB0_18:
	ret;

}
	// .globl	obv_many_series_one_param_time_major_f32
.visible .entry obv_many_series_one_param_time_major_f32(
	.param .u64 .ptr .align 1 obv_many_series_one_param_time_major_f32_param_0,
	.param .u64 .ptr .align 1 obv_many_series_one_param_time_major_f32_param_1,
	.param .u64 .ptr .align 1 obv_many_series_one_param_time_major_f32_param_2,
	.param .u32 obv_many_series_one_param_time_major_f32_param_3,
	.param .u32 obv_many_series_one_param_time_major_f32_param_4,
	.param .u64 .ptr .align 1 obv_many_series_one_param_time_major_f32_param_5
)
{
	.reg .pred 	%p<29>;
	.reg .b32 	%r<85>;
	.reg .b32 	%f<17>;
	.reg .b64 	%rd<56>;
	.reg .b64 	%fd<34>;

	ld.param.u64 	%rd6, [obv_many_series_one_param_time_major_f32_param_0];
	ld.param.u64 	%rd7, [obv_many_series_one_param_time_major_f32_param_1];
	ld.param.u64 	%rd5, [obv_many_series_one_param_time_major_f32_param_2];
	ld.param.u32 	%r37, [obv_many_series_one_param_time_major_f32_param_3];
	ld.param.u32 	%r38, [obv_many_series_one_param_time_major_f32_param_4];
	ld.param.u64 	%rd8, [obv_many_series_one_param_time_major_f32_param_5];
	cvta.to.global.u64 	%rd1, %rd7;
	cvta.to.global.u64 	%rd2, %rd6;
	cvta.to.global.u64 	%rd3, %rd8;
	mov.u32 	%r39, %ctaid.x;
	mov.u32 	%r40, %ntid.x;
	mov.u32 	%r41, %tid.x;
	mad.lo.s32 	%r1, %r39, %r40, %r41;
	setp.ge.s32 	%p1, %r1, %r37;
	setp.lt.s32 	%p2, %r38, 1;
	or.pred  	%p3, %p1, %p2;
	@%p3 bra 	$L__BB1_22;
	cvta.to.global.u64 	%rd9, %rd5;
	mul.wide.s32 	%rd10, %r1, 4;
	add.s64 	%rd11, %rd9, %rd10;
	ld.global.nc.u32 	%r42, [%rd11];
	max.s32 	%r2, %r42, 0;
	setp.lt.s32 	%p4, %r42, 1;
	@%p4 bra 	$L__BB1_13;
	min.u32 	%r3, %r38, %r2;
	and.b32  	%r4, %r3, 7;
	setp.lt.u32 	%p5, %r3, 8;
	mov.b32 	%r77, 0;
	@%p5 bra 	$L__BB1_5;
	and.b32  	%r77, %r3, 2147483640;
	neg.s32 	%r75, %r77;
	shl.b32 	%r7, %r37, 3;
	mul.wide.s32 	%rd14, %r37, 4;
	mov.u32 	%r74, %r1;
$L__BB1_4:
	.pragma "nounroll";
	mul.wide.s32 	%rd12, %r74, 4;
	add.s64 	%rd13, %rd3, %rd12;
	mov.b32 	%r45, 2147483647;
	st.global.u32 	[%rd13], %r45;
	add.s64 	%rd15, %rd13, %rd14;
	st.global.u32 	[%rd15], %r45;
	add.s64 	%rd16, %rd15, %rd14;
	st.global.u32 	[%rd16], %r45;
	add.s64 	%rd17, %rd16, %rd14;
	st.global.u32 	[%rd17], %r45;
	add.s64 	%rd18, %rd17, %rd14;
	st.global.u32 	[%rd18], %r45;
	add.s64 	%rd19, %rd18, %rd14;
	st.global.u32 	[%rd19], %r45;
	add.s64 	%rd20, %rd19, %rd14;
	st.global.u32 	[%rd20], %r45;
	add.s64 	%rd21, %rd20, %rd14;
	st.global.u32 	[%rd21], %r45;
	add.s32 	%r75, %r75, 8;
	add.s32 	%r74, %r74, %r7;
	setp.ne.s32 	%p6, %r75, 0;
	@%p6 bra 	$L__BB1_4;
$L__BB1_5:
	setp.eq.s32 	%p7, %r4, 0;
	@%p7 bra 	$L__BB1_13;
	and.b32  	%r13, %r3, 3;
	setp.lt.u32 	%p8, %r4, 4;
	@%p8 bra 	$L__BB1_8;
	mad.lo.s32 	%r46, %r77, %r37, %r1;
	mul.wide.s32 	%rd22, %r46, 4;
	add.s64 	%rd23, %rd3, %rd22;
	mov.b32 	%r47, 2147483647;
	st.global.u32 	[%rd23], %r47;
	mul.wide.s32 	%rd24, %r37, 4;
	add.s64 	%rd25, %rd23, %rd24;
	st.global.u32 	[%rd25], %r47;
	add.s64 	%rd26, %rd25, %rd24;
	st.global.u32 	[%rd26], %r47;
	add.s64 	%rd27, %rd26, %rd24;
	st.global.u32 	[%rd27], %r47;
	add.s32 	%r77, %r77, 4;
$L__BB1_8:
	setp.eq.s32 	%p9, %r13, 0;
	@%p9 bra 	$L__BB1_13;
	setp.eq.s32 	%p10, %r13, 1;
	@%p10 bra 	$L__BB1_11;
	mad.lo.s32 	%r48, %r77, %r37, %r1;
	mul.wide.s32 	%rd28, %r48, 4;
	add.s64 	%rd29, %rd3, %rd28;
	mov.b32 	%r49, 2147483647;
	st.global.u32 	[%rd29], %r49;
	mul.wide.s32 	%rd30, %r37, 4;
	add.s64 	%rd31, %rd29, %rd30;
	st.global.u32 	[%rd31], %r49;
	add.s32 	%r77, %r77, 2;
$L__BB1_11:
	and.b32  	%r50, %r3, 1;
	setp.eq.b32 	%p11, %r50, 1;
	not.pred 	%p12, %p11;
	@%p12 bra 	$L__BB1_13;
	mad.lo.s32 	%r51, %r77, %r37, %r1;
	mul.wide.s32 	%rd32, %r51, 4;
	add.s64 	%rd33, %rd3, %rd32;
	mov.b32 	%r52, 2147483647;
	st.global.u32 	[%rd33], %r52;
$L__BB1_13:
	setp.ge.u32 	%p13, %r2, %r38;
	@%p13 bra 	$L__BB1_22;
	mad.lo.s32 	%r53, %r2, %r37, %r1;
	cvt.s64.s32 	%rd4, %r53;
	mul.wide.s32 	%rd34, %r53, 4;
	add.s64 	%rd35, %rd3, %rd34;
	mov.b32 	%r54, 0;
	st.global.u32 	[%rd35], %r54;
	add.s32 	%r82, %r2, 1;
	setp.ge.u32 	%p14, %r82, %r38;
	@%p14 bra 	$L__BB1_22;
	shl.b64 	%rd36, %rd4, 2;
	add.s64 	%rd37, %rd2, %rd36;
	ld.global.nc.f32 	%f1, [%rd37];
	cvt.f64.f32 	%fd28, %f1;
	not.b32 	%r55, %r2;
	add.s32 	%r56, %r38, %r55;
	and.b32  	%r19, %r56, 3;
	setp.eq.s32 	%p15, %r19, 0;
	mov.f64 	%fd31, 0d0000000000000000;
	@%p15 bra 	$L__BB1_19;
	neg.s32 	%r81, %r19;
	mad.lo.s32 	%r79, %r37, %r82, %r1;
	mov.f64 	%fd31, 0d0000000000000000;
	mov.u32 	%r80, %r2;
$L__BB1_17:
	.pragma "nounroll";
	mul.wide.s32 	%rd38, %r79, 4;
	add.s64 	%rd39, %rd2, %rd38;
	ld.global.nc.f32 	%f2, [%rd39];
	cvt.f64.f32 	%fd4, %f2;
	add.s64 	%rd40, %rd1, %rd38;
	ld.global.nc.f32 	%f3, [%rd40];
	cvt.f64.f32 	%fd14, %f3;
	setp.lt.f64 	%p16, %fd28, %fd4;
	selp.u32 	%r57, 1, 0, %p16;
	setp.gt.f64 	%p17, %fd28, %fd4;
	selp.s32 	%r58, -1, 0, %p17;
	add.s32 	%r59, %r58, %r57;
	cvt.rn.f64.s32 	%fd15, %r59;
	fma.rn.f64 	%fd31, %fd14, %fd15, %fd31;
	cvt.rn.f32.f64 	%f4, %fd31;
	add.s64 	%rd41, %rd3, %rd38;
	st.global.f32 	[%rd41], %f4;
	add.s32 	%r81, %r81, 1;
	setp.ne.s32 	%p18, %r81, 0;
	add.s32 	%r80, %r80, 1;
	add.s32 	%r79, %r79, %r37;
	mov.f64 	%fd28, %fd4;
	@%p18 bra 	$L__BB1_17;
	add.s32 	%r82, %r80, 1;
	mov.f64 	%fd28, %fd4;
$L__BB1_19:
	sub.s32 	%r60, %r38, %r2;
	add.s32 	%r61, %r60, -2;
	setp.lt.u32 	%p19, %r61, 3;
	@%p19 bra 	$L__BB1_22;
	sub.s32 	%r84, %r82, %r38;
	mad.lo.s32 	%r83, %r82, %r37, %r1;
	shl.b32 	%r32, %r37, 2;
	mul.wide.s32 	%rd46, %r37, 4;
$L__BB1_21:
	mul.wide.s32 	%rd42, %r83, 4;
	add.s64 	%rd43, %rd2, %rd42;
	ld.global.nc.f32 	%f5, [%rd43];
	cvt.f64.f32 	%fd16, %f5;
	add.s64 	%rd44, %rd1, %rd42;
	ld.global.nc.f32 	%f6, [%rd44];
	cvt.f64.f32 	%fd17, %f6;
	setp.lt.f64 	%p20, %fd28, %fd16;
	selp.u32 	%r62, 1, 0, %p20;
	setp.gt.f64 	%p21, %fd28, %fd16;
	selp.s32 	%r63, -1, 0, %p21;
	add.s32 	%r64, %r63, %r62;
	cvt.rn.f64.s32 	%fd18, %r64;
	fma.rn.f64 	%fd19, %fd17, %fd18, %fd31;
	cvt.rn.f32.f64 	%f7, %fd19;
	add.s64 	%rd45, %rd3, %rd42;
	st.global.f32 	[%rd45], %f7;
	add.s64 	%rd47, %rd43, %rd46;
	ld.global.nc.f32 	%f8, [%rd47];
	add.s64 	%rd48, %rd44, %rd46;
	ld.global.nc.f32 	%f9, [%rd48];
	cvt.f64.f32 	%fd20, %f9;
	setp.lt.f32 	%p22, %f5, %f8;
	selp.u32 	%r65, 1, 0, %p22;
	setp.gt.f32 	%p23, %f5, %f8;
	selp.s32 	%r66, -1, 0, %p23;
	add.s32 	%r67, %r66, %r65;
	cvt.rn.f64.s32 	%fd21, %r67;
	fma.rn.f64 	%fd22, %fd20, %fd21, %fd19;
	cvt.rn.f32.f64 	%f10, %fd22;
	add.s64 	%rd49, %rd45, %rd46;
	st.global.f32 	[%rd49], %f10;
	add.s64 	%rd50, %rd47, %rd46;
	ld.global.nc.f32 	%f11, [%rd50];
	add.s64 	%rd51, %rd48, %rd46;
	ld.global.nc.f32 	%f12, [%rd51];
	cvt.f64.f32 	%fd23, %f12;
	setp.lt.f32 	%p24, %f8, %f11;
	selp.u32 	%r68, 1, 0, %p24;
	setp.gt.f32 	%p25, %f8, %f11;
	selp.s32 	%r69, -1, 0, %p25;
	add.s32 	%r70, %r69, %r68;
	cvt.rn.f64.s32 	%fd24, %r70;
	fma.rn.f64 	%fd25, %fd23, %fd24, %fd22;
	cvt.rn.f32.f64 	%f13, %fd25;
	add.s64 	%rd52, %rd49, %rd46;
	st.global.f32 	[%rd52], %f13;
	add.s64 	%rd53, %rd50, %rd46;
	ld.global.nc.f32 	%f14, [%rd53];
	cvt.f64.f32 	%fd28, %f14;
	add.s64 	%rd54, %rd51, %rd46;
	ld.global.nc.f32 	%f15, [%rd54];
	cvt.f64.f32 	%fd26, %f15;
	setp.lt.f32 	%p26, %f11, %f14;
	selp.u32 	%r71, 1, 0, %p26;
	setp.gt.f32 	%p27, %f11, %f14;
	selp.s32 	%r72, -1, 0, %p27;
	add.s32 	%r73, %r72, %r71;
	cvt.rn.f64.s32 	%fd27, %r73;
	fma.rn.f64 	%fd31, %fd26, %fd27, %fd25;
	cvt.rn.f32.f64 	%f16, %fd31;
	add.s64 	%rd55, %rd52, %rd46;
	st.global.f32 	[%rd55], %f16;
	add.s32 	%r84, %r84, 4;
	add.s32 	%r83, %r83, %r32;
	setp.ne.s32 	%p28, %r84, 0;
	@%p28 bra 	$L__BB1_21;
$L__BB1_22:
	ret;

}


// ===== COMPILED SASS (sm_100) =====

	.target	sm_100

	.elftype	@"ET_EXEC"


//--------------------- .note.nv.tkinfo           --------------------------
	.section	.note.nv.tkinfo,"",@"SHT_NOTE"
	.sectionflags	@"SHF_NOTE_NV_TKINFO"
	.tkinfo
        /*0018*/ 	.word	0x00000002
        /*0030*/ 	.string	""
        /*0030*/ 	.string	"ptxas"
        /*0030*/ 	.string	"Cuda compilation tools, release 13.0, V13.0.88"
        /*0030*/ 	.string	"Build cuda_13.0.r13.0/compiler.36424714_0"
        /*0030*/ 	.string	"-arch sm_100 -m 64 "



//--------------------- .note.nv.cuinfo           --------------------------
	.section	.note.nv.cuinfo,"",@"SHT_NOTE"
	.sectionflags	@"SHF_NOTE_NV_CUINFO"
        /*0018*/ 	.short	0x0002
        /*001a*/ 	.short	0x0064
        /*001c*/ 	.short	0x0082
	.zero		2


//--------------------- .nv.info                  --------------------------
	.section	.nv.info,"",@"SHT_CUDA_INFO"
	.align	4


	//----- nvinfo : EIATTR_REGCOUNT
	.align		4
        /*0000*/ 	.byte	0x04, 0x2f
        /*0002*/ 	.short	(.L_1 - .L_0)
	.align		4
.L_0:
        /*0004*/ 	.word	index@(obv_batch_f32)
        /*0008*/ 	.word	0x0000001e


	//----- nvinfo : EIATTR_FRAME_SIZE
	.align		4
.L_1:
        /*000c*/ 	.byte	0x04, 0x11
        /*000e*/ 	.short	(.L_3 - .L_2)
	.align		4
.L_2:
        /*0010*/ 	.word	index@(obv_batch_f32)
        /*0014*/ 	.word	0x00000000


	//----- nvinfo : EIATTR_REGCOUNT
	.align		4
.L_3:
        /*0018*/ 	.byte	0x04, 0x2f
        /*001a*/ 	.short	(.L_5 - .L_4)
	.align		4
.L_4:
        /*001c*/ 	.word	index@(obv_many_series_one_param_time_major_f32)
        /*0020*/ 	.word	0x00000020


	//----- nvinfo : EIATTR_FRAME_SIZE
	.align		4
.L_5:
        /*0024*/ 	.byte	0x04, 0x11
        /*0026*/ 	.short	(.L_7 - .L_6)
	.align		4
.L_6:
        /*0028*/ 	.word	index@(obv_many_series_one_param_time_major_f32)
        /*002c*/ 	.word	0x00000000


	//----- nvinfo : EIATTR_MIN_STACK_SIZE
	.align		4
.L_7:
        /*0030*/ 	.byte	0x04, 0x12
        /*0032*/ 	.short	(.L_9 - .L_8)
	.align		4
.L_8:
        /*0034*/ 	.word	index@(obv_many_series_one_param_time_major_f32)
        /*0038*/ 	.word	0x00000000


	//----- nvinfo : EIATTR_MIN_STACK_SIZE
	.align		4
.L_9:
        /*003c*/ 	.byte	0x04, 0x12
        /*003e*/ 	.short	(.L_11 - .L_10)
	.align		4
.L_10:
        /*0040*/ 	.word	index@(obv_batch_f32)
        /*0044*/ 	.word	0x00000000
.L_11:


//--------------------- .nv.compat                --------------------------
	.section	.nv.compat,"",@"SHT_CUDA_COMPAT_INFO"
	.align	4
        /*0000*/ 	.byte	0x02, 0x09, 0x00, 0x00, 0x02, 0x02, 0x01, 0x00, 0x02, 0x05, 0x05, 0x00, 0x03, 0x07, 0x01, 0x01
        /*0010*/ 	.byte	0x02, 0x03, 0x00, 0x00, 0x02, 0x06, 0x01, 0x00, 0x04, 0x0b, 0x08, 0x00, 0x01, 0x00, 0x00, 0x00
        /*0020*/ 	.byte	0x00, 0x00, 0x00, 0x00


//--------------------- .nv.info.obv_many_series_one_param_time_major_f32 --------------------------
	.section	.nv.info.obv_many_series_one_param_time_major_f32,"",@"SHT_CUDA_INFO"
	.sectionflags	@""
	.align	4


	//----- nvinfo : EIATTR_CUDA_API_VERSION
	.align		4
        /*0000*/ 	.byte	0x04, 0x37
        /*0002*/ 	.short	(.L_13 - .L_12)
.L_12:
        /*0004*/ 	.word	0x00000082


	//----- nvinfo : EIATTR_KPARAM_INFO
	.align		4
.L_13:
        /*0008*/ 	.byte	0x04, 0x17
        /*000a*/ 	.short	(.L_15 - .L_14)
.L_14:
        /*000c*/ 	.word	0x00000000
        /*0010*/ 	.short	0x0005
        /*0012*/ 	.short	0x0020
        /*0014*/ 	.byte	0x00, 0xf5, 0x21, 0x00


	//----- nvinfo : EIATTR_KPARAM_INFO
	.align		4
.L_15:
        /*0018*/ 	.byte	0x04, 0x17
        /*001a*/ 	.short	(.L_17 - .L_16)
.L_16:
        /*001c*/ 	.word	0x00000000
        /*0020*/ 	.short	0x0004
        /*0022*/ 	.short	0x001c
        /*0024*/ 	.byte	0x00, 0xf0, 0x11, 0x00


	//----- nvinfo : EIATTR_KPARAM_INFO
	.align		4
.L_17:
        /*0028*/ 	.byte	0x04, 0x17
        /*002a*/ 	.short	(.L_19 - .L_18)
.L_18:
        /*002c*/ 	.word	0x00000000
        /*0030*/ 	.short	0x0003
        /*0032*/ 	.short	0x0018
        /*0034*/ 	.byte	0x00, 0xf0, 0x11, 0x00


	//----- nvinfo : EIATTR_KPARAM_INFO
	.align		4
.L_19:
        /*0038*/ 	.byte	0x04, 0x17
        /*003a*/ 	.short	(.L_21 - .L_20)
.L_20:
        /*003c*/ 	.word	0x00000000
        /*0040*/ 	.short	0x0002
        /*0042*/ 	.short	0x0010
        /*0044*/ 	.byte	0x00, 0xf5, 0x21, 0x00


	//----- nvinfo : EIATTR_KPARAM_INFO
	.align		4
.L_21:
        /*0048*/ 	.byte	0x04, 0x17
        /*004a*/ 	.short	(.L_23 - .L_22)
.L_22:
        /*004c*/ 	.word	0x00000000
        /*0050*/ 	.short	0x0001
        /*0052*/ 	.short	0x0008
        /*0054*/ 	.byte	0x00, 0xf5, 0x21, 0x00


	//----- nvinfo : EIATTR_KPARAM_INFO
	.align		4
.L_23:
        /*0058*/ 	.byte	0x04, 0x17
        /*005a*/ 	.short	(.L_25 - .L_24)
.L_24:
        /*005c*/ 	.word	0x00000000
        /*0060*/ 	.short	0x0000
        /*0062*/ 	.short	0x0000
        /*0064*/ 	.byte	0x00, 0xf5, 0x21, 0x00


	//----- nvinfo : EIATTR_SPARSE_MMA_MASK
	.align		4
.L_25:
        /*0068*/ 	.byte	0x03, 0x50
        /*006a*/ 	.short	0x0000


	//----- nvinfo : EIATTR_MAXREG_COUNT
	.align		4
        /*006c*/ 	.byte	0x03, 0x1b
        /*006e*/ 	.short	0x00ff


	//----- nvinfo : EIATTR_MERCURY_ISA_VERSION
	.align		4
        /*0070*/ 	.byte	0x03, 0x5f
        /*0072*/ 	.short	0x0101


	//----- nvinfo : EIATTR_VRC_CTA_INIT_COUNT
	.align		4
        /*0074*/ 	.byte	0x02, 0x4a
	.zero		1
	.zero		1


	//----- nvinfo : EIATTR_EXIT_INSTR_OFFSETS
	.align		4
        /*0078*/ 	.byte	0x04, 0x1c
        /*007a*/ 	.short	(.L_27 - .L_26)


	//   ....[0]....
.L_26:
        /*007c*/ 	.word	0x00000080


	//   ....[1]....
        /*0080*/ 	.word	0x00000580


	//   ....[2]....
        /*0084*/ 	.word	0x000005f0


	//   ....[3]....
        /*0088*/ 	.word	0x00000920


	//   ....[4]....
        /*008c*/ 	.word	0x00000dd0


	//----- nvinfo : EIATTR_CRS_STACK_SIZE
	.align		4
.L_27:
        /*0090*/ 	.byte	0x04, 0x1e
        /*0092*/ 	.short	(.L_29 - .L_28)
.L_28:
        /*0094*/ 	.word	0x00000000


	//----- nvinfo : EIATTR_CBANK_PARAM_SIZE
	.align		4
.L_29:
        /*0098*/ 	.byte	0x03, 0x19
        /*009a*/ 	.short	0x0028


	//----- nvinfo : EIATTR_PARAM_CBANK
	.align		4
        /*009c*/ 	.byte	0x04, 0x0a
        /*009e*/ 	.short	(.L_31 - .L_30)
	.align		4
.L_30:
        /*00a0*/ 	.word	index@(.nv.constant0.obv_many_series_one_param_time_major_f32)
        /*00a4*/ 	.short	0x0380
        /*00a6*/ 	.short	0x0028


	//----- nvinfo : EIATTR_SW_WAR
	.align		4
.L_31:
        /*00a8*/ 	.byte	0x04, 0x36
        /*00aa*/ 	.short	(.L_33 - .L_32)
.L_32:
        /*00ac*/ 	.word	0x00000008
.L_33:


//--------------------- .nv.info.obv_batch_f32    --------------------------
	.section	.nv.info.obv_batch_f32,"",@"SHT_CUDA_INFO"
	.sectionflags	@""
	.align	4


	//----- nvinfo : EIATTR_CUDA_API_VERSION
	.align		4
        /*0000*/ 	.byte	0x04, 0x37
        /*0002*/ 	.short	(.L_35 - .L_34)
.L_34:
        /*0004*/ 	.word	0x00000082


	//----- nvinfo : EIATTR_KPARAM_INFO
	.align		4
.L_35:
        /*0008*/ 	.byte	0x04, 0x17
        /*000a*/ 	.short	(.L_37 - .L_36)
.L_36:
        /*000c*/ 	.word	0x00000000
        /*0010*/ 	.short	0x0005
        /*0012*/ 	.short	0x0020
        /*0014*/ 	.byte	0x00, 0xf5, 0x21, 0x00


	//----- nvinfo : EIATTR_KPARAM_INFO
	.align		4
.L_37:
        /*0018*/ 	.byte	0x04, 0x17
        /*001a*/ 	.short	(.L_39 - .L_38)
.L_38:
        /*001c*/ 	.word	0x00000000
        /*0020*/ 	.short	0x0004
        /*0022*/ 	.short	0x0018
        /*0024*/ 	.byte	0x00, 0xf0, 0x11, 0x00


	//----- nvinfo : EIATTR_KPARAM_INFO
	.align		4
.L_39:
        /*0028*/ 	.byte	0x04, 0x17
        /*002a*/ 	.short	(.L_41 - .L_40)
.L_40:
        /*002c*/ 	.word	0x00000000
        /*0030*/ 	.short	0x0003
        /*0032*/ 	.short	0x0014
        /*0034*/ 	.byte	0x00, 0xf0, 0x11, 0x00


	//----- nvinfo : EIATTR_KPARAM_INFO
	.align		4
.L_41:
        /*0038*/ 	.byte	0x04, 0x17
        /*003a*/ 	.short	(.L_43 - .L_42)
.L_42:
        /*003c*/ 	.word	0x00000000
        /*0040*/ 	.short	0x0002
        /*0042*/ 	.short	0x0010
        /*0044*/ 	.byte	0x00, 0xf0, 0x11, 0x00


	//----- nvinfo : EIATTR_KPARAM_INFO
	.align		4
.L_43:
        /*0048*/ 	.byte	0x04, 0x17
        /*004a*/ 	.short	(.L_45 - .L_44)
.L_44:
        /*004c*/ 	.word	0x00000000
        /*0050*/ 	.short	0x0001
        /*0052*/ 	.short	0x0008
        /*0054*/ 	.byte	0x00, 0xf5, 0x21, 0x00


	//----- nvinfo : EIATTR_KPARAM_INFO
	.align		4
.L_45:
        /*0058*/ 	.byte	0x04, 0x17
        /*005a*/ 	.short	(.L_47 - .L_46)
.L_46:
        /*005c*/ 	.word	0x00000000
        /*0060*/ 	.short	0x0000
        /*0062*/ 	.short	0x0000
        /*0064*/ 	.byte	0x00, 0xf5, 0x21, 0x00


	//----- nvinfo : EIATTR_SPARSE_MMA_MASK
	.align		4
.L_47:
        /*0068*/ 	.byte	0x03, 0x50
        /*006a*/ 	.short	0x0000


	//----- nvinfo : EIATTR_MAXREG_COUNT
	.align		4
        /*006c*/ 	.byte	0x03, 0x1b
        /*006e*/ 	.short	0x00ff


	//----- nvinfo : EIATTR_MERCURY_ISA_VERSION
	.align		4
        /*0070*/ 	.byte	0x03, 0x5f
        /*0072*/ 	.short	0x0101


	//----- nvinfo : EIATTR_VRC_CTA_INIT_COUNT
	.align		4
        /*0074*/ 	.byte	0x02, 0x4a
	.zero		1
	.zero		1


	//----- nvinfo : EIATTR_EXIT_INSTR_OFFSETS
	.align		4
        /*0078*/ 	.byte	0x04, 0x1c
        /*007a*/ 	.short	(.L_49 - .L_48)


	//   ....[0]....
.L_48:
        /*007c*/ 	.word	0x00000050


	//   ....[1]....
        /*0080*/ 	.word	0x00000530


	//   ....[2]....
        /*0084*/ 	.word	0x00000550


	//   ....[3]....
        /*0088*/ 	.word	0x000005d0


	//   ....[4]....
        /*008c*/ 	.word	0x00000990


	//   ....[5]....
        /*0090*/ 	.word	0x00000f30


	//----- nvinfo : EIATTR_CRS_STACK_SIZE
	.align		4
.L_49:
        /*0094*/ 	.byte	0x04, 0x1e
        /*0096*/ 	.short	(.L_51 - .L_50)
.L_50:
        /*0098*/ 	.word	0x00000000


	//----- nvinfo : EIATTR_CBANK_PARAM_SIZE
	.align		4
.L_51:
        /*009c*/ 	.byte	0x03, 0x19
        /*009e*/ 	.short	0x0028


	//----- nvinfo : EIATTR_PARAM_CBANK
	.align		4
        /*00a0*/ 	.byte	0x04, 0x0a
        /*00a2*/ 	.short	(.L_53 - .L_52)
	.align		4
.L_52:
        /*00a4*/ 	.word	index@(.nv.constant0.obv_batch_f32)
        /*00a8*/ 	.short	0x0380
        /*00aa*/ 	.short	0x0028


	//----- nvinfo : EIATTR_SW_WAR
	.align		4
.L_53:
        /*00ac*/ 	.byte	0x04, 0x36
        /*00ae*/ 	.short	(.L_55 - .L_54)
.L_54:
        /*00b0*/ 	.word	0x00000008
.L_55:


//--------------------- .nv.callgraph             --------------------------
	.section	.nv.callgraph,"",@"SHT_CUDA_CALLGRAPH"
	.align	4
	.sectionentsize	8
	.align		4
        /*0000*/ 	.word	0x00000000
	.align		4
        /*0004*/ 	.word	0xffffffff
	.align		4
        /*0008*/ 	.word	0x00000000
	.align		4
        /*000c*/ 	.word	0xfffffffe
	.align		4
        /*0010*/ 	.word	0x00000000
	.align		4
        /*0014*/ 	.word	0xfffffffd
	.align		4
        /*0018*/ 	.word	0x00000000
	.align		4
        /*001c*/ 	.word	0xfffffffc


//--------------------- .text.obv_many_series_one_param_time_major_f32 --------------------------
	.section	.text.obv_many_series_one_param_time_major_f32,"ax",@progbits
	.align	128
        .global         obv_many_series_one_param_time_major_f32
        .type           obv_many_series_one_param_time_major_f32,@function
        .size           obv_many_series_one_param_time_major_f32,(.L_x_23 - obv_many_series_one_param_time_major_f32)
        .other          obv_many_series_one_param_time_major_f32,@"STO_CUDA_ENTRY STV_DEFAULT"
obv_many_series_one_param_time_major_f32:
.text.obv_many_series_one_param_time_major_f32:
[----:B------:R-:W-:Y:S01]  /*0000*/  LDC R1, c[0x0][0x37c] ;  /* 0x0000df00ff017b82 */ /* 0x000fe20000000800 */
[----:B------:R-:W0:Y:S07]  /*0010*/  S2R R0, SR_TID.X ;  /* 0x0000000000007919 */ /* 0x000e2e0000002100 */
[----:B------:R-:W0:Y:S08]  /*0020*/  S2UR UR4, SR_CTAID.X ;  /* 0x00000000000479c3 */ /* 0x000e300000002500 */
[----:B------:R-:W0:Y:S08]  /*0030*/  LDC R5, c[0x0][0x360] ;  /* 0x0000d800ff057b82 */ /* 0x000e300000000800 */
[----:B------:R-:W1:Y:S01]  /*0040*/  LDC.64 R2, c[0x0][0x398] ;  /* 0x0000e600ff027b82 */ /* 0x000e620000000a00 */
[----:B0-----:R-:W-:Y:S01]  /*0050*/  IMAD R5, R5, UR4, R0 ;  /* 0x0000000405057c24 */ /* 0x001fe2000f8e0200 */
[----:B-1----:R-:W-:-:S04]  /*0060*/  ISETP.GE.AND P0, PT, R3, 0x1, PT ;  /* 0x000000010300780c */ /* 0x002fc80003f06270 */
[----:B------:R-:W-:-:S13]  /*0070*/  ISETP.GE.OR P0, PT, R5, R2, !P0 ;  /* 0x000000020500720c */ /* 0x000fda0004706670 */
[----:B------:R-:W-:Y:S05]  /*0080*/  @P0 EXIT ;  /* 0x000000000000094d */ /* 0x000fea0003800000 */
[----:B------:R-:W0:Y:S01]  /*0090*/  LDC.64 R6, c[0x0][0x390] ;  /* 0x0000e400ff067b82 */ /* 0x000e220000000a00 */
[----:B------:R-:W1:Y:S01]  /*00a0*/  LDCU.64 UR4, c[0x0][0x358] ;  /* 0x00006b00ff0477ac */ /* 0x000e620008000a00 */
[----:B0-----:R-:W-:-:S06]  /*00b0*/  IMAD.WIDE R6, R5, 0x4, R6 ;  /* 0x0000000405067825 */ /* 0x001fcc00078e0206 */
[----:B-1----:R-:W2:Y:S01]  /*00c0*/  LDG.E.CONSTANT R6, desc[UR4][R6.64] ;  /* 0x0000000406067981 */ /* 0x002ea2000c1e9900 */
[----:B------:R-:W-:Y:S01]  /*00d0*/  BSSY.RECONVERGENT B0, `(.L_x_0) ;  /* 0x0000049000007945 */ /* 0x000fe20003800200 */
[----:B--2---:R-:W-:Y:S02]  /*00e0*/  ISETP.GE.AND P0, PT, R6, 0x1, PT ;  /* 0x000000010600780c */ /* 0x004fe40003f06270 */
[----:B------:R-:W-:-:S11]  /*00f0*/  VIMNMX R0, PT, PT, RZ, R6, !PT ;  /* 0x00000006ff007248 */ /* 0x000fd60007fe0100 */
[----:B------:R-:W-:Y:S05]  /*0100*/  @!P0 BRA `(.L_x_1) ;  /* 0x0000000400148947 */ /* 0x000fea0003800000 */
[----:B------:R-:W-:Y:S01]  /*0110*/  VIMNMX.U32 R4, PT, PT, R0, R3, PT ;  /* 0x0000000300047248 */ /* 0x000fe20003fe0000 */
[----:B------:R-:W-:Y:S01]  /*0120*/  BSSY.RECONVERGENT B1, `(.L_x_2) ;  /* 0x000001f000017945 */ /* 0x000fe20003800200 */
[----:B------:R-:W-:Y:S02]  /*0130*/  IMAD.MOV.U32 R6, RZ, RZ, RZ ;  /* 0x000000ffff067224 */ /* 0x000fe400078e00ff */
[C---:B------:R-:W-:Y:S02]  /*0140*/  ISETP.GE.U32.AND P0, PT, R4.reuse, 0x8, PT ;  /* 0x000000080400780c */ /* 0x040fe40003f06070 */
[----:B------:R-:W-:-:S04]  /*0150*/  LOP3.LUT R26, R4, 0x7, RZ, 0xc0, !PT ;  /* 0x00000007041a7812 */ /* 0x000fc800078ec0ff */
[----:B------:R-:W-:-:S07]  /*0160*/  ISETP.NE.AND P1, PT, R26, RZ, PT ;  /* 0x000000ff1a00720c */ /* 0x000fce0003f25270 */
[----:B------:R-:W-:Y:S06]  /*0170*/  @!P0 BRA `(.L_x_3) ;  /* 0x0000000000648947 */ /* 0x000fec0003800000 */
[----:B------:R-:W0:Y:S01]  /*0180*/  LDC.64 R8, c[0x0][0x3a0] ;  /* 0x0000e800ff087b82 */ /* 0x000e220000000a00 */
[----:B------:R-:W-:Y:S02]  /*0190*/  LOP3.LUT R6, R4, 0x7ffffff8, RZ, 0xc0, !PT ;  /* 0x7ffffff804067812 */ /* 0x000fe400078ec0ff */
[----:B------:R-:W-:-:S03]  /*01a0*/  MOV R27, R5 ;  /* 0x00000005001b7202 */ /* 0x000fc60000000f00 */
[----:B------:R-:W-:-:S07]  /*01b0*/  IMAD.MOV R7, RZ, RZ, -R6 ;  /* 0x000000ffff077224 */ /* 0x000fce00078e0a06 */
.L_x_4:
[----:B01----:R-:W-:Y:S01]  /*01c0*/  IMAD.WIDE R22, R27, 0x4, R8 ;  /* 0x000000041b167825 */ /* 0x003fe200078e0208 */
[----:B------:R-:W-:Y:S02]  /*01d0*/  MOV R29, 0x7fffffff ;  /* 0x7fffffff001d7802 */ /* 0x000fe40000000f00 */
[C---:B------:R-:W-:Y:S01]  /*01e0*/  LEA R27, R2.reuse, R27, 0x3 ;  /* 0x0000001b021b7211 */ /* 0x040fe200078e18ff */
[----:B------:R-:W-:Y:S02]  /*01f0*/  VIADD R7, R7, 0x8 ;  /* 0x0000000807077836 */ /* 0x000fe40000000000 */
[C---:B------:R-:W-:Y:S01]  /*0200*/  IMAD.WIDE R16, R2.reuse, 0x4, R22 ;  /* 0x0000000402107825 */ /* 0x040fe200078e0216 */
[----:B------:R1:W-:Y:S02]  /*0210*/  STG.E desc[UR4][R22.64], R29 ;  /* 0x0000001d16007986 */ /* 0x0003e4000c101904 */
[----:B------:R-:W-:Y:S02]  /*0220*/  ISETP.NE.AND P0, PT, R7, RZ, PT ;  /* 0x000000ff0700720c */ /* 0x000fe40003f05270 */
[----:B------:R1:W-:Y:S01]  /*0230*/  STG.E desc[UR4][R16.64], R29 ;  /* 0x0000001d10007986 */ /* 0x0003e2000c101904 */
[----:B------:R-:W-:-:S05]  /*0240*/  IMAD.WIDE R18, R2, 0x4, R16 ;  /* 0x0000000402127825 */ /* 0x000fca00078e0210 */
        /* <DEDUP_REMOVED lines=11> */
[----:B------:R-:W-:Y:S05]  /*0300*/  @P0 BRA `(.L_x_4) ;  /* 0xfffffffc00ac0947 */ /* 0x000fea000383ffff */
.L_x_3:
[----:B------:R-:W-:Y:S05]  /*0310*/  BSYNC.RECONVERGENT B1 ;  /* 0x0000000000017941 */ /* 0x000fea0003800200 */
.L_x_2:
[----:B------:R-:W-:Y:S05]  /*0320*/  @!P1 BRA `(.L_x_1) ;  /* 0x00000000008c9947 */ /* 0x000fea0003800000 */
[----:B------:R-:W-:Y:S01]  /*0330*/  ISETP.GE.U32.AND P0, PT, R26, 0x4, PT ;  /* 0x000000041a00780c */ /* 0x000fe20003f06070 */
[----:B------:R-:W-:Y:S01]  /*0340*/  BSSY.RECONVERGENT B1, `(.L_x_5) ;  /* 0x0000010000017945 */ /* 0x000fe20003800200 */
[----:B-1----:R-:W-:-:S04]  /*0350*/  LOP3.LUT R16, R4, 0x3, RZ, 0xc0, !PT ;  /* 0x0000000304107812 */ /* 0x002fc800078ec0ff */
[----:B------:R-:W-:-:S07]  /*0360*/  ISETP.NE.AND P1, PT, R16, RZ, PT ;  /* 0x000000ff1000720c */ /* 0x000fce0003f25270 */
[----:B------:R-:W-:Y:S06]  /*0370*/  @!P0 BRA `(.L_x_6) ;  /* 0x0000000000308947 */ /* 0x000fec0003800000 */
[----:B------:R-:W0:Y:S01]  /*0380*/  LDC.64 R8, c[0x0][0x3a0] ;  /* 0x0000e800ff087b82 */ /* 0x000e220000000a00 */
[C---:B------:R-:W-:Y:S01]  /*0390*/  IMAD R7, R6.reuse, R2, R5 ;  /* 0x0000000206077224 */ /* 0x040fe200078e0205 */
[----:B------:R-:W-:-:S03]  /*03a0*/  IADD3 R6, PT, PT, R6, 0x4, RZ ;  /* 0x0000000406067810 */ /* 0x000fc60007ffe0ff */
[----:B0-----:R-:W-:-:S04]  /*03b0*/  IMAD.WIDE R8, R7, 0x4, R8 ;  /* 0x0000000407087825 */ /* 0x001fc800078e0208 */
[----:B------:R-:W-:Y:S02]  /*03c0*/  IMAD.MOV.U32 R7, RZ, RZ, 0x7fffffff ;  /* 0x7fffffffff077424 */ /* 0x000fe400078e00ff */
[----:B------:R-:W-:-:S03]  /*03d0*/  IMAD.WIDE R10, R2, 0x4, R8 ;  /* 0x00000004020a7825 */ /* 0x000fc600078e0208 */
[----:B------:R0:W-:Y:S01]  /*03e0*/  STG.E desc[UR4][R8.64], R7 ;  /* 0x0000000708007986 */ /* 0x0001e2000c101904 */
[----:B------:R-:W-:-:S03]  /*03f0*/  IMAD.WIDE R12, R2, 0x4, R10 ;  /* 0x00000004020c7825 */ /* 0x000fc600078e020a */
[----:B------:R0:W-:Y:S04]  /*0400*/  STG.E desc[UR4][R10.64], R7 ;  /* 0x000000070a007986 */ /* 0x0001e8000c101904 */
[----:B------:R0:W-:Y:S01]  /*0410*/  STG.E desc[UR4][R12.64], R7 ;  /* 0x000000070c007986 */ /* 0x0001e2000c101904 */
[----:B------:R-:W-:-:S05]  /*0420*/  IMAD.WIDE R14, R2, 0x4, R12 ;  /* 0x00000004020e7825 */ /* 0x000fca00078e020c */
[----:B------:R0:W-:Y:S02]  /*0430*/  STG.E desc[UR4][R14.64], R7 ;  /* 0x000000070e007986 */ /* 0x0001e4000c101904 */
.L_x_6:
[----:B------:R-:W-:Y:S05]  /*0440*/  BSYNC.RECONVERGENT B1 ;  /* 0x0000000000017941 */ /* 0x000fea0003800200 */
.L_x_5:
[----:B------:R-:W-:Y:S05]  /*0450*/  @!P1 BRA `(.L_x_1) ;  /* 0x0000000000409947 */ /* 0x000fea0003800000 */
[----:B------:R-:W-:Y:S02]  /*0460*/  ISETP.NE.AND P0, PT, R16, 0x1, PT ;  /* 0x000000011000780c */ /* 0x000fe40003f05270 */
[----:B------:R-:W-:-:S04]  /*0470*/  LOP3.LUT R4, R4, 0x1, RZ, 0xc0, !PT ;  /* 0x0000000104047812 */ /* 0x000fc800078ec0ff */
[----:B------:R-:W-:-:S07]  /*0480*/  ISETP.NE.U32.AND P1, PT, R4, 0x1, PT ;  /* 0x000000010400780c */ /* 0x000fce0003f25070 */
[----:B0-----:R-:W0:Y:S01]  /*0490*/  @P0 LDC.64 R8, c[0x0][0x3a0] ;  /* 0x0000e800ff080b82 */ /* 0x001e220000000a00 */
[C---:B------:R-:W-:Y:S01]  /*04a0*/  @P0 IMAD R7, R6.reuse, R2, R5 ;  /* 0x0000000206070224 */ /* 0x040fe200078e0205 */
[----:B------:R-:W-:Y:S01]  /*04b0*/  @P0 MOV R15, 0x7fffffff ;  /* 0x7fffffff000f0802 */ /* 0x000fe20000000f00 */
[----:B------:R-:W-:-:S05]  /*04c0*/  @P0 VIADD R6, R6, 0x2 ;  /* 0x0000000206060836 */ /* 0x000fca0000000000 */
[----:B------:R-:W1:Y:S01]  /*04d0*/  @!P1 LDC.64 R12, c[0x0][0x3a0] ;  /* 0x0000e800ff0c9b82 */ /* 0x000e620000000a00 */
[----:B0-----:R-:W-:-:S04]  /*04e0*/  @P0 IMAD.WIDE R8, R7, 0x4, R8 ;  /* 0x0000000407080825 */ /* 0x001fc800078e0208 */
[----:B------:R-:W-:Y:S01]  /*04f0*/  @!P1 IMAD R7, R6, R2, R5 ;  /* 0x0000000206079224 */ /* 0x000fe200078e0205 */
[----:B------:R2:W-:Y:S01]  /*0500*/  @P0 STG.E desc[UR4][R8.64], R15 ;  /* 0x0000000f08000986 */ /* 0x0005e2000c101904 */
[----:B------:R-:W-:-:S04]  /*0510*/  @P0 IMAD.WIDE R10, R2, 0x4, R8 ;  /* 0x00000004020a0825 */ /* 0x000fc800078e0208 */
[----:B-1----:R-:W-:Y:S01]  /*0520*/  @!P1 IMAD.WIDE R6, R7, 0x4, R12 ;  /* 0x0000000407069825 */ /* 0x002fe200078e020c */
[----:B------:R2:W-:Y:S03]  /*0530*/  @P0 STG.E desc[UR4][R10.64], R15 ;  /* 0x0000000f0a000986 */ /* 0x0005e6000c101904 */
[----:B------:R-:W-:-:S05]  /*0540*/  @!P1 IMAD.MOV.U32 R13, RZ, RZ, 0x7fffffff ;  /* 0x7fffffffff0d9424 */ /* 0x000fca00078e00ff */
[----:B------:R2:W-:Y:S02]  /*0550*/  @!P1 STG.E desc[UR4][R6.64], R13 ;  /* 0x0000000d06009986 */ /* 0x0005e4000c101904 */
.L_x_1:
[----:B------:R-:W-:Y:S05]  /*0560*/  BSYNC.RECONVERGENT B0 ;  /* 0x0000000000007941 */ /* 0x000fea0003800200 */
.L_x_0:
[----:B------:R-:W-:-:S13]  /*0570*/  ISETP.GE.U32.AND P0, PT, R0, R3, PT ;  /* 0x000000030000720c */ /* 0x000fda0003f06070 */
[----:B------:R-:W-:Y:S05]  /*0580*/  @P0 EXIT ;  /* 0x000000000000094d */ /* 0x000fea0003800000 */
[----:B0-2---:R-:W1:Y:S01]  /*0590*/  LDC.64 R8, c[0x0][0x3a0] ;  /* 0x0000e800ff087b82 */ /* 0x005e620000000a00 */
[C---:B------:R-:W-:Y:S01]  /*05a0*/  IADD3 R4, PT, PT, R0.reuse, 0x1, RZ ;  /* 0x0000000100047810 */ /* 0x040fe20007ffe0ff */
[----:B------:R-:W-:-:S03]  /*05b0*/  IMAD R7, R0, R2, R5 ;  /* 0x0000000200077224 */ /* 0x000fc600078e0205 */
[----:B------:R-:W-:Y:S01]  /*05c0*/  ISETP.GE.U32.AND P0, PT, R4, R3, PT ;  /* 0x000000030400720c */ /* 0x000fe20003f06070 */
[----:B-1----:R-:W-:-:S05]  /*05d0*/  IMAD.WIDE R10, R7, 0x4, R8 ;  /* 0x00000004070a7825 */ /* 0x002fca00078e0208 */
[----:B------:R0:W-:Y:S07]  /*05e0*/  STG.E desc[UR4][R10.64], RZ ;  /* 0x000000ff0a007986 */ /* 0x0001ee000c101904 */
[----:B------:R-:W-:Y:S05]  /*05f0*/  @P0 EXIT ;  /* 0x000000000000094d */ /* 0x000fea0003800000 */
[----:B------:R-:W1:Y:S01]  /*0600*/  LDCU.64 UR6, c[0x0][0x380] ;  /* 0x00007000ff0677ac */ /* 0x000e620008000a00 */
[----:B0-----:R-:W-:Y:S02]  /*0610*/  SHF.R.S32.HI R10, RZ, 0x1f, R7 ;  /* 0x0000001fff0a7819 */ /* 0x001fe40000011407 */
[----:B-1----:R-:W-:-:S04]  /*0620*/  LEA R6, P0, R7, UR6, 0x2 ;  /* 0x0000000607067c11 */ /* 0x002fc8000f8010ff */
[----:B------:R-:W-:-:S05]  /*0630*/  LEA.HI.X R7, R7, UR7, R10, 0x2, P0 ;  /* 0x0000000707077c11 */ /* 0x000fca00080f140a */
[----:B------:R-:W2:Y:S01]  /*0640*/  LDG.E.CONSTANT R6, desc[UR4][R6.64] ;  /* 0x0000000406067981 */ /* 0x000ea2000c1e9900 */
[----:B------:R-:W-:Y:S01]  /*0650*/  LOP3.LUT R10, RZ, R0, RZ, 0x33, !PT ;  /* 0x00000000ff0a7212 */ /* 0x000fe200078e33ff */
[----:B------:R-:W-:Y:S01]  /*0660*/  BSSY.RECONVERGENT B0, `(.L_x_7) ;  /* 0x0000029000007945 */ /* 0x000fe20003800200 */
[----:B------:R-:W-:-:S03]  /*0670*/  CS2R R18, SRZ ;  /* 0x0000000000127805 */ /* 0x000fc6000001ff00 */
[----:B------:R-:W-:-:S05]  /*0680*/  IMAD.IADD R10, R10, 0x1, R3 ;  /* 0x000000010a0a7824 */ /* 0x000fca00078e0203 */
[----:B------:R-:W-:Y:S01]  /*0690*/  LOP3.LUT P0, R12, R10, 0x3, RZ, 0xc0, !PT ;  /* 0x000000030a0c7812 */ /* 0x000fe2000780c0ff */
[----:B--2---:R0:W1:-:S12]  /*06a0*/  F2F.F64.F32 R16, R6 ;  /* 0x0000000600107310 */ /* 0x0040580000201800 */
[----:B------:R-:W-:Y:S05]  /*06b0*/  @!P0 BRA `(.L_x_8) ;  /* 0x00000000008c8947 */ /* 0x000fea0003800000 */
[----:B0-----:R-:W0:Y:S01]  /*06c0*/  LDC.64 R6, c[0x0][0x380] ;  /* 0x0000e000ff067b82 */ /* 0x001e220000000a00 */
[----:B------:R-:W-:Y:S01]  /*06d0*/  BSSY.RECONVERGENT B1, `(.L_x_9) ;  /* 0x000001e000017945 */ /* 0x000fe20003800200 */
[----:B------:R-:W-:Y:S01]  /*06e0*/  IMAD R15, R4, R2, R5 ;  /* 0x00000002040f7224 */ /* 0x000fe200078e0205 */
[----:B------:R-:W-:Y:S01]  /*06f0*/  IADD3 R4, PT, PT, -R12, RZ, RZ ;  /* 0x000000ff0c047210 */ /* 0x000fe20007ffe1ff */
[----:B------:R-:W-:Y:S01]  /*0700*/  IMAD.MOV.U32 R14, RZ, RZ, R0 ;  /* 0x000000ffff0e7224 */ /* 0x000fe200078e0000 */
[----:B------:R-:W-:-:S03]  /*0710*/  CS2R R18, SRZ ;  /* 0x0000000000127805 */ /* 0x000fc6000001ff00 */
[----:B------:R-:W2:Y:S04]  /*0720*/  LDC.64 R10, c[0x0][0x388] ;  /* 0x0000e200ff0a7b82 */ /* 0x000ea80000000a00 */
.L_x_10:
[----:B0--3--:R-:W-:-:S05]  /*0730*/  IMAD.WIDE R20, R15, 0x4, R6 ;  /* 0x000000040f147825 */ /* 0x009fca00078e0206 */
[----:B------:R-:W3:Y:S01]  /*0740*/  LDG.E.CONSTANT R12, desc[UR4][R20.64] ;  /* 0x00000004140c7981 */ /* 0x000ee2000c1e9900 */
[----:B--2---:R-:W-:-:S06]  /*0750*/  IMAD.WIDE R22, R15, 0x4, R10 ;  /* 0x000000040f167825 */ /* 0x004fcc00078e020a */
[----:B------:R-:W2:Y:S01]  /*0760*/  LDG.E.CONSTANT R22, desc[UR4][R22.64] ;  /* 0x0000000416167981 */ /* 0x000ea2000c1e9900 */
[----:B------:R-:W-:Y:S01]  /*0770*/  MOV R25, RZ ;  /* 0x000000ff00197202 */ /* 0x000fe20000000f00 */
[----:B------:R-:W-:Y:S01]  /*0780*/  VIADD R4, R4, 0x1 ;  /* 0x0000000104047836 */ /* 0x000fe20000000000 */
[----:B------:R-:W-:Y:S01]  /*0790*/  IADD3 R14, PT, PT, R14, 0x1, RZ ;  /* 0x000000010e0e7810 */ /* 0x000fe20007ffe0ff */
[----:B---3--:R-:W1:Y:S02]  /*07a0*/  F2F.F64.F32 R12, R12 ;  /* 0x0000000c000c7310 */ /* 0x008e640000201800 */
[C-C-:B-1----:R-:W-:Y:S02]  /*07b0*/  DSETP.GEU.AND P1, PT, R16.reuse, R12.reuse, PT ;  /* 0x0000000c1000722a */ /* 0x142fe40003f2e000 */
[----:B------:R-:W-:-:S04]  /*07c0*/  DSETP.GT.AND P0, PT, R16, R12, PT ;  /* 0x0000000c1000722a */ /* 0x000fc80003f04000 */
[----:B--2---:R-:W-:Y:S01]  /*07d0*/  F2F.F64.F32 R16, R22 ;  /* 0x0000001600107310 */ /* 0x004fe20000201800 */
[----:B------:R-:W-:-:S07]  /*07e0*/  SEL R24, RZ, 0x1, P1 ;  /* 0x00000001ff187807 */ /* 0x000fce0000800000 */
[----:B------:R-:W-:Y:S02]  /*07f0*/  @P1 IMAD.MOV R25, RZ, RZ, -0x1 ;  /* 0xffffffffff191424 */ /* 0x000fe400078e02ff */
[----:B------:R-:W-:Y:S02]  /*0800*/  @!P0 IADD3 R25, PT, PT, R24, RZ, RZ ;  /* 0x000000ff18198210 */ /* 0x000fe40007ffe0ff */
[----:B------:R-:W-:Y:S02]  /*0810*/  ISETP.NE.AND P0, PT, R4, RZ, PT ;  /* 0x000000ff0400720c */ /* 0x000fe40003f05270 */
[----:B------:R-:W0:Y:S02]  /*0820*/  I2F.F64 R20, R25 ;  /* 0x0000001900147312 */ /* 0x000e240000201c00 */
[----:B0-----:R-:W-:Y:S01]  /*0830*/  DFMA R18, R16, R20, R18 ;  /* 0x000000141012722b */ /* 0x001fe20000000012 */
[----:B------:R-:W-:Y:S01]  /*0840*/  IMAD.WIDE R20, R15, 0x4, R8 ;  /* 0x000000040f147825 */ /* 0x000fe200078e0208 */
[----:B------:R-:W-:-:S04]  /*0850*/  MOV R16, R12 ;  /* 0x0000000c00107202 */ /* 0x000fc80000000f00 */
[----:B------:R-:W0:Y:S01]  /*0860*/  F2F.F32.F64 R23, R18 ;  /* 0x0000001200177310 */ /* 0x000e220000301000 */
[----:B------:R-:W-:Y:S02]  /*0870*/  IMAD.IADD R15, R15, 0x1, R2 ;  /* 0x000000010f0f7824 */ /* 0x000fe400078e0202 */
[----:B------:R-:W-:Y:S01]  /*0880*/  IMAD.MOV.U32 R17, RZ, RZ, R13 ;  /* 0x000000ffff117224 */ /* 0x000fe200078e000d */
[----:B0-----:R3:W-:Y:S01]  /*0890*/  STG.E desc[UR4][R20.64], R23 ;  /* 0x0000001714007986 */ /* 0x0017e2000c101904 */
[----:B------:R-:W-:Y:S05]  /*08a0*/  @P0 BRA `(.L_x_10) ;  /* 0xfffffffc00a00947 */ /* 0x000fea000383ffff */
[----:B------:R-:W-:Y:S05]  /*08b0*/  BSYNC.RECONVERGENT B1 ;  /* 0x0000000000017941 */ /* 0x000fea0003800200 */
.L_x_9:
[----:B------:R-:W-:Y:S01]  /*08c0*/  IADD3 R4, PT, PT, R14, 0x1, RZ ;  /* 0x000000010e047810 */ /* 0x000fe20007ffe0ff */
[----:B------:R-:W-:Y:S01]  /*08d0*/  IMAD.MOV.U32 R16, RZ, RZ, R12 ;  /* 0x000000ffff107224 */ /* 0x000fe200078e000c */
[----:B------:R-:W-:-:S07]  /*08e0*/  MOV R17, R13 ;  /* 0x0000000d00117202 */ /* 0x000fce0000000f00 */
.L_x_8:
[----:B------:R-:W-:Y:S05]  /*08f0*/  BSYNC.RECONVERGENT B0 ;  /* 0x0000000000007941 */ /* 0x000fea0003800200 */
.L_x_7:
[----:B------:R-:W-:-:S04]  /*0900*/  IADD3 R0, PT, PT, -R0, -0x2, R3 ;  /* 0xfffffffe00007810 */ /* 0x000fc80007ffe103 */
[----:B------:R-:W-:-:S13]  /*0910*/  ISETP.GE.U32.AND P0, PT, R0, 0x3, PT ;  /* 0x000000030000780c */ /* 0x000fda0003f06070 */
[----:B------:R-:W-:Y:S05]  /*0920*/  @!P0 EXIT ;  /* 0x000000000000894d */ /* 0x000fea0003800000 */
[----:B------:R-:W2:Y:S01]  /*0930*/  LDC.64 R12, c[0x0][0x380] ;  /* 0x0000e000ff0c7b82 */ /* 0x000ea20000000a00 */
[C---:B------:R-:W-:Y:S02]  /*0940*/  IMAD.IADD R0, R4.reuse, 0x1, -R3 ;  /* 0x0000000104007824 */ /* 0x040fe400078e0a03 */
[----:B------:R-:W-:-:S05]  /*0950*/  IMAD R3, R4, R2, R5 ;  /* 0x0000000204037224 */ /* 0x000fca00078e0205 */
[----:B------:R-:W4:Y:S02]  /*0960*/  LDC.64 R14, c[0x0][0x388] ;  /* 0x0000e200ff0e7b82 */ /* 0x000f240000000a00 */
.L_x_11:
[----:B--23--:R-:W-:-:S05]  /*0970*/  IMAD.WIDE R20, R3, 0x4, R12 ;  /* 0x0000000403147825 */ /* 0x00cfca00078e020c */
[----:B0-----:R-:W2:Y:S01]  /*0980*/  LDG.E.CONSTANT R6, desc[UR4][R20.64] ;  /* 0x0000000414067981 */ /* 0x001ea2000c1e9900 */
[----:B----4-:R-:W-:-:S04]  /*0990*/  IMAD.WIDE R10, R3, 0x4, R14 ;  /* 0x00000004030a7825 */ /* 0x010fc800078e020e */
[C---:B------:R-:W-:Y:S01]  /*09a0*/  IMAD.WIDE R22, R2.reuse, 0x4, R20 ;  /* 0x0000000402167825 */ /* 0x040fe200078e0214 */
[----:B------:R0:W3:Y:S03]  /*09b0*/  LDG.E.CONSTANT R27, desc[UR4][R10.64] ;  /* 0x000000040a1b7981 */ /* 0x0000e6000c1e9900 */
[C---:B------:R-:W-:Y:S01]  /*09c0*/  IMAD.WIDE R28, R2.reuse, 0x4, R10 ;  /* 0x00000004021c7825 */ /* 0x040fe200078e020a */
[----:B------:R4:W5:Y:S04]  /*09d0*/  LDG.E.CONSTANT R5, desc[UR4][R22.64] ;  /* 0x0000000416057981 */ /* 0x000968000c1e9900 */
[----:B------:R-:W3:Y:S01]  /*09e0*/  LDG.E.CONSTANT R7, desc[UR4][R28.64] ;  /* 0x000000041c077981 */ /* 0x000ee2000c1e9900 */
[----:B0-----:R-:W-:-:S05]  /*09f0*/  IMAD.WIDE R10, R2, 0x4, R22 ;  /* 0x00000004020a7825 */ /* 0x001fca00078e0216 */
[----:B------:R-:W3:Y:S01]  /*0a00*/  LDG.E.CONSTANT R4, desc[UR4][R10.64] ;  /* 0x000000040a047981 */ /* 0x000ee2000c1e9900 */
[----:B------:R-:W-:-:S06]  /*0a10*/  IMAD.WIDE R24, R2, 0x4, R10 ;  /* 0x0000000402187825 */ /* 0x000fcc00078e020a */
[----:B------:R-:W3:Y:S01]  /*0a20*/  LDG.E.CONSTANT R25, desc[UR4][R24.64] ;  /* 0x0000000418197981 */ /* 0x000ee2000c1e9900 */
[----:B----4-:R-:W-:-:S05]  /*0a30*/  IMAD.WIDE R22, R2, 0x4, R28 ;  /* 0x0000000402167825 */ /* 0x010fca00078e021c */
[----:B------:R0:W4:Y:S01]  /*0a40*/  LDG.E.CONSTANT R26, desc[UR4][R22.64] ;  /* 0x00000004161a7981 */ /* 0x000122000c1e9900 */
[----:B------:R-:W-:-:S06]  /*0a50*/  IMAD.WIDE R20, R2, 0x4, R22 ;  /* 0x0000000402147825 */ /* 0x000fcc00078e0216 */
[----:B------:R-:W4:Y:S01]  /*0a60*/  LDG.E.CONSTANT R20, desc[UR4][R20.64] ;  /* 0x0000000414147981 */ /* 0x000f22000c1e9900 */
[----:B0-----:R-:W-:Y:S01]  /*0a70*/  MOV R23, RZ ;  /* 0x000000ff00177202 */ /* 0x001fe20000000f00 */
[----:B------:R-:W-:Y:S01]  /*0a80*/  IMAD.MOV.U32 R24, RZ, RZ, RZ ;  /* 0x000000ffff187224 */ /* 0x000fe200078e00ff */
[----:B------:R-:W-:Y:S01]  /*0a90*/  IADD3 R0, PT, PT, R0, 0x4, RZ ;  /* 0x0000000400007810 */ /* 0x000fe20007ffe0ff */
[----:B-12---:R-:W1:Y:S02]  /*0aa0*/  F2F.F64.F32 R28, R6 ;  /* 0x00000006001c7310 */ /* 0x006e640000201800 */
[C-C-:B-1----:R-:W-:Y:S02]  /*0ab0*/  DSETP.GEU.AND P1, PT, R16.reuse, R28.reuse, PT ;  /* 0x0000001c1000722a */ /* 0x142fe40003f2e000 */
[----:B------:R-:W-:Y:S01]  /*0ac0*/  DSETP.GT.AND P0, PT, R16, R28, PT ;  /* 0x0000001c1000722a */ /* 0x000fe20003f04000 */
[CC--:B-----5:R-:W-:Y:S02]  /*0ad0*/  FSETP.GEU.AND P3, PT, R6.reuse, R5.reuse, PT ;  /* 0x000000050600720b */ /* 0x0e0fe40003f6e000 */
[----:B------:R-:W-:-:S02]  /*0ae0*/  FSETP.GT.AND P2, PT, R6, R5, PT ;  /* 0x000000050600720b */ /* 0x000fc40003f44000 */
[----:B------:R-:W-:-:S07]  /*0af0*/  SEL R22, RZ, 0x1, P1 ;  /* 0x00000001ff167807 */ /* 0x000fce0000800000 */
[----:B------:R-:W-:Y:S01]  /*0b00*/  @P1 IMAD.MOV R23, RZ, RZ, -0x1 ;  /* 0xffffffffff171424 */ /* 0x000fe200078e02ff */
[CC--:B---3--:R-:W-:Y:S02]  /*0b10*/  FSETP.GEU.AND P1, PT, R5.reuse, R4.reuse, PT ;  /* 0x000000040500720b */ /* 0x0c8fe40003f2e000 */
[----:B------:R-:W-:Y:S02]  /*0b20*/  @!P0 IADD3 R23, PT, PT, R22, RZ, RZ ;  /* 0x000000ff16178210 */ /* 0x000fe40007ffe0ff */
[----:B------:R-:W-:Y:S01]  /*0b30*/  FSETP.GT.AND P0, PT, R5, R4, PT ;  /* 0x000000040500720b */ /* 0x000fe20003f04000 */
[----:B------:R-:W-:Y:S01]  /*0b40*/  F2F.F64.F32 R16, R27 ;  /* 0x0000001b00107310 */ /* 0x000fe20000201800 */
[----:B------:R-:W-:Y:S01]  /*0b50*/  SEL R5, RZ, 0x1, P3 ;  /* 0x00000001ff057807 */ /* 0x000fe20001800000 */
[----:B------:R-:W-:Y:S01]  /*0b60*/  IMAD.MOV.U32 R6, RZ, RZ, RZ ;  /* 0x000000ffff067224 */ /* 0x000fe200078e00ff */
[----:B------:R-:W-:Y:S02]  /*0b70*/  @P3 IADD3 R6, PT, PT, RZ, -0x1, RZ ;  /* 0xffffffffff063810 */ /* 0x000fe40007ffe0ff */
[----:B------:R-:W-:-:S03]  /*0b80*/  @!P2 IADD3 R6, PT, PT, R5, RZ, RZ ;  /* 0x000000ff0506a210 */ /* 0x000fc60007ffe0ff */
[----:B------:R-:W0:Y:S01]  /*0b90*/  I2F.F64 R22, R23 ;  /* 0x0000001700167312 */ /* 0x000e220000201c00 */
[CC--:B------:R-:W-:Y:S01]  /*0ba0*/  FSETP.GEU.AND P2, PT, R4.reuse, R25.reuse, PT ;  /* 0x000000190400720b */ /* 0x0c0fe20003f4e000 */
[----:B------:R-:W-:Y:S01]  /*0bb0*/  @P1 IMAD.MOV R24, RZ, RZ, -0x1 ;  /* 0xffffffffff181424 */ /* 0x000fe200078e02ff */
[----:B------:R-:W-:Y:S02]  /*0bc0*/  SEL R5, RZ, 0x1, P1 ;  /* 0x00000001ff057807 */ /* 0x000fe40000800000 */
[----:B------:R-:W-:-:S03]  /*0bd0*/  FSETP.GT.AND P1, PT, R4, R25, PT ;  /* 0x000000190400720b */ /* 0x000fc60003f24000 */
[----:B------:R-:W-:Y:S01]  /*0be0*/  F2F.F64.F32 R10, R7 ;  /* 0x00000007000a7310 */ /* 0x000fe20000201800 */
[----:B------:R-:W-:-:S07]  /*0bf0*/  @!P0 IADD3 R24, PT, PT, R5, RZ, RZ ;  /* 0x000000ff05188210 */ /* 0x000fce0007ffe0ff */
[----:B------:R-:W1:Y:S01]  /*0c00*/  I2F.F64 R6, R6 ;  /* 0x0000000600067312 */ /* 0x000e620000201c00 */
[----:B0-----:R-:W-:Y:S01]  /*0c10*/  DFMA R16, R16, R22, R18 ;  /* 0x000000161010722b */ /* 0x001fe20000000012 */
[----:B------:R-:W-:Y:S01]  /*0c20*/  SEL R18, RZ, 0x1, P2 ;  /* 0x00000001ff127807 */ /* 0x000fe20001000000 */
[----:B------:R-:W-:Y:S01]  /*0c30*/  IMAD.MOV.U32 R23, RZ, RZ, RZ ;  /* 0x000000ffff177224 */ /* 0x000fe200078e00ff */
[----:B------:R-:W-:-:S04]  /*0c40*/  @P2 IADD3 R23, PT, PT, RZ, -0x1, RZ ;  /* 0xffffffffff172810 */ /* 0x000fc80007ffe0ff */
[----:B----4-:R-:W-:Y:S01]  /*0c50*/  F2F.F64.F32 R28, R26 ;  /* 0x0000001a001c7310 */ /* 0x010fe20000201800 */
[----:B------:R-:W-:-:S07]  /*0c60*/  @!P1 IMAD.MOV R23, RZ, RZ, R18 ;  /* 0x000000ffff179224 */ /* 0x000fce00078e0212 */
[----:B------:R-:W0:Y:S01]  /*0c70*/  I2F.F64 R4, R24 ;  /* 0x0000001800047312 */ /* 0x000e220000201c00 */
[----:B-1----:R-:W-:-:S07]  /*0c80*/  DFMA R10, R10, R6, R16 ;  /* 0x000000060a0a722b */ /* 0x002fce0000000010 */
[----:B------:R-:W-:Y:S08]  /*0c90*/  F2F.F64.F32 R20, R20 ;  /* 0x0000001400147310 */ /* 0x000ff00000201800 */
[----:B------:R-:W1:Y:S01]  /*0ca0*/  I2F.F64 R18, R23 ;  /* 0x0000001700127312 */ /* 0x000e620000201c00 */
[----:B0-----:R-:W-:Y:S01]  /*0cb0*/  DFMA R28, R28, R4, R10 ;  /* 0x000000041c1c722b */ /* 0x001fe2000000000a */
[----:B------:R-:W-:-:S06]  /*0cc0*/  IMAD.WIDE R4, R3, 0x4, R8 ;  /* 0x0000000403047825 */ /* 0x000fcc00078e0208 */
[----:B------:R-:W0:Y:S01]  /*0cd0*/  F2F.F32.F64 R22, R16 ;  /* 0x0000001000167310 */ /* 0x000e220000301000 */
[----:B-1----:R-:W-:-:S07]  /*0ce0*/  DFMA R18, R20, R18, R28 ;  /* 0x000000121412722b */ /* 0x002fce000000001c */
[----:B------:R1:W2:Y:S08]  /*0cf0*/  F2F.F32.F64 R6, R10 ;  /* 0x0000000a00067310 */ /* 0x0002b00000301000 */
[----:B------:R-:W3:Y:S01]  /*0d00*/  F2F.F32.F64 R7, R28 ;  /* 0x0000001c00077310 */ /* 0x000ee20000301000 */
[----:B-1----:R-:W-:-:S07]  /*0d10*/  IMAD.WIDE R10, R2, 0x4, R4 ;  /* 0x00000004020a7825 */ /* 0x002fce00078e0204 */
[----:B------:R-:W1:Y:S01]  /*0d20*/  F2F.F32.F64 R24, R18 ;  /* 0x0000001200187310 */ /* 0x000e620000301000 */
[C---:B------:R-:W-:Y:S01]  /*0d30*/  IMAD.WIDE R20, R2.reuse, 0x4, R10 ;  /* 0x0000000402147825 */ /* 0x040fe200078e020a */
[----:B0-----:R0:W-:Y:S03]  /*0d40*/  STG.E desc[UR4][R4.64], R22 ;  /* 0x0000001604007986 */ /* 0x0011e6000c101904 */
[----:B------:R-:W-:Y:S01]  /*0d50*/  IMAD.WIDE R26, R2, 0x4, R20 ;  /* 0x00000004021a7825 */ /* 0x000fe200078e0214 */
[----:B--2---:R0:W-:Y:S04]  /*0d60*/  STG.E desc[UR4][R10.64], R6 ;  /* 0x000000060a007986 */ /* 0x0041e8000c101904 */
[----:B---3--:R0:W-:Y:S04]  /*0d70*/  STG.E desc[UR4][R20.64], R7 ;  /* 0x0000000714007986 */ /* 0x0081e8000c101904 */
[----:B-1----:R0:W-:Y:S01]  /*0d80*/  STG.E desc[UR4][R26.64], R24 ;  /* 0x000000181a007986 */ /* 0x0021e2000c101904 */
[----:B------:R-:W-:Y:S01]  /*0d90*/  ISETP.NE.AND P0, PT, R0, RZ, PT ;  /* 0x000000ff0000720c */ /* 0x000fe20003f05270 */
[----:B------:R0:W1:Y:S01]  /*0da0*/  F2F.F64.F32 R16, R25 ;  /* 0x0000001900107310 */ /* 0x0000620000201800 */
[----:B------:R-:W-:-:S11]  /*0db0*/  IMAD R3, R2, 0x4, R3 ;  /* 0x0000000402037824 */ /* 0x000fd600078e0203 */
[----:B0-----:R-:W-:Y:S05]  /*0dc0*/  @P0 BRA `(.L_x_11) ;  /* 0xfffffff800e80947 */ /* 0x001fea000383ffff */
[----:B------:R-:W-:Y:S05]  /*0dd0*/  EXIT ;  /* 0x000000000000794d */ /* 0x000fea0003800000 */
.L_x_12:
[----:B------:R-:W-:-:S00]  /*0de0*/  BRA `(.L_x_12) ;  /* 0xfffffffc00fc7947 */ /* 0x000fc0000383ffff */
[----:B------:R-:W-:-:S00]  /*0df0*/  NOP ;  /* 0x0000000000007918 */ /* 0x000fc00000000000 */
        /* <DEDUP_REMOVED lines=8> */
.L_x_23:


//--------------------- .text.obv_batch_f32       --------------------------
	.section	.text.obv_batch_f32,"ax",@progbits
	.align	128
        .global         obv_batch_f32
        .type           obv_batch_f32,@function
        .size           obv_batch_f32,(.L_x_24 - obv_batch_f32)
        .other          obv_batch_f32,@"STO_CUDA_ENTRY STV_DEFAULT"
obv_batch_f32:
.text.obv_batch_f32:
[----:B------:R-:W-:Y:S08]  /*0000*/  LDC R1, c[0x0][0x37c] ;  /* 0x0000df00ff017b82 */ /* 0x000ff00000000800 */
[----:B------:R-:W0:Y:S08]  /*0010*/  S2UR UR4, SR_CTAID.Y ;  /* 0x00000000000479c3 */ /* 0x000e300000002600 */
[----:B------:R-:W0:Y:S02]  /*0020*/  LDC.64 R18, c[0x0][0x390] ;  /* 0x0000e400ff127b82 */ /* 0x000e240000000a00 */
[----:B0-----:R-:W-:-:S04]  /*0030*/  ISETP.LE.AND P0, PT, R19, UR4, PT ;  /* 0x0000000413007c0c */ /* 0x001fc8000bf03270 */
[----:B------:R-:W-:-:S13]  /*0040*/  ISETP.LT.OR P0, PT, R18, 0x1, P0 ;  /* 0x000000011200780c */ /* 0x000fda0000701670 */
[----:B------:R-:W-:Y:S05]  /*0050*/  @P0 EXIT ;  /* 0x000000000000094d */ /* 0x000fea0003800000 */
[----:B------:R-:W0:Y:S01]  /*0060*/  S2R R7, SR_TID.X ;  /* 0x0000000000077919 */ /* 0x000e220000002100 */
[----:B------:R-:W1:Y:S01]  /*0070*/  LDC R9, c[0x0][0x398] ;  /* 0x0000e600ff097b82 */ /* 0x000e620000000800 */
[----:B------:R-:W2:Y:S01]  /*0080*/  LDCU.64 UR6, c[0x0][0x358] ;  /* 0x00006b00ff0677ac */ /* 0x000ea20008000a00 */
[----:B------:R-:W-:Y:S06]  /*0090*/  BSSY.RECONVERGENT B0, `(.L_x_13) ;  /* 0x0000048000007945 */ /* 0x000fec0003800200 */
[----:B------:R-:W0:Y:S08]  /*00a0*/  S2UR UR5, SR_CTAID.X ;  /* 0x00000000000579c3 */ /* 0x000e300000002500 */
[----:B------:R-:W0:Y:S01]  /*00b0*/  LDC R6, c[0x0][0x360] ;  /* 0x0000d800ff067b82 */ /* 0x000e220000000800 */
[----:B-1----:R-:W-:-:S07]  /*00c0*/  VIMNMX R9, PT, PT, RZ, R9, !PT ;  /* 0x00000009ff097248 */ /* 0x002fce0007fe0100 */
[----:B------:R-:W1:Y:S01]  /*00d0*/  LDC R11, c[0x0][0x370] ;  /* 0x0000dc00ff0b7b82 */ /* 0x000e620000000800 */
[----:B------:R-:W-:Y:S01]  /*00e0*/  VIMNMX R0, PT, PT, R9, R18, PT ;  /* 0x0000001209007248 */ /* 0x000fe20003fe0100 */
[----:B0-----:R-:W-:-:S05]  /*00f0*/  IMAD R3, R6, UR5, R7 ;  /* 0x0000000506037c24 */ /* 0x001fca000f8e0207 */
[----:B------:R-:W-:-:S13]  /*0100*/  ISETP.GT.AND P0, PT, R0, R3, PT ;  /* 0x000000030000720c */ /* 0x000fda0003f04270 */
[----:B--2---:R-:W-:Y:S05]  /*0110*/  @!P0 BRA `(.L_x_14) ;  /* 0x0000000000fc8947 */ /* 0x004fea0003800000 */
[----:B-1----:R-:W-:Y:S01]  /*0120*/  IMAD R2, R6, R11, RZ ;  /* 0x0000000b06027224 */ /* 0x002fe200078e02ff */
[----:B------:R-:W-:Y:S01]  /*0130*/  VIMNMX.U32 R0, PT, PT, R9, R18, PT ;  /* 0x0000001209007248 */ /* 0x000fe20003fe0000 */
[----:B------:R-:W-:Y:S02]  /*0140*/  BSSY.RECONVERGENT B1, `(.L_x_15) ;  /* 0x000002d000017945 */ /* 0x000fe40003800200 */
[----:B------:R-:W-:Y:S01]  /*0150*/  IMAD.IADD R13, R3, 0x1, R2 ;  /* 0x00000001030d7824 */ /* 0x000fe200078e0202 */
[----:B------:R-:W-:-:S04]  /*0160*/  VIMNMX.U32 R15, PT, PT, R2, 0x1, !PT ;  /* 0x00000001020f7848 */ /* 0x000fc80007fe0000 */
[----:B------:R-:W0:Y:S01]  /*0170*/  I2F.U32.RP R12, R15 ;  /* 0x0000000f000c7306 */ /* 0x000e220000209000 */
[----:B------:R-:W-:Y:S01]  /*0180*/  IMAD.MOV R17, RZ, RZ, -R15 ;  /* 0x000000ffff117224 */ /* 0x000fe200078e0a0f */
[----:B------:R-:W-:Y:S02]  /*0190*/  ISETP.GE.AND P0, PT, R13, R0, PT ;  /* 0x000000000d00720c */ /* 0x000fe40003f06270 */
[-C--:B------:R-:W-:Y:S02]  /*01a0*/  VIMNMX R8, PT, PT, R0, R13.reuse, !PT ;  /* 0x0000000d00087248 */ /* 0x080fe40007fe0100 */
[----:B------:R-:W-:Y:S02]  /*01b0*/  SEL R10, RZ, 0x1, P0 ;  /* 0x00000001ff0a7807 */ /* 0x000fe40000000000 */
[----:B------:R-:W-:Y:S02]  /*01c0*/  ISETP.NE.U32.AND P2, PT, R15, RZ, PT ;  /* 0x000000ff0f00720c */ /* 0x000fe40003f45070 */
[----:B------:R-:W-:-:S02]  /*01d0*/  IADD3 R8, PT, PT, R8, -R13, -R10 ;  /* 0x8000000d08087210 */ /* 0x000fc40007ffe80a */
[----:B------:R-:W-:Y:S01]  /*01e0*/  MOV R13, R3 ;  /* 0x00000003000d7202 */ /* 0x000fe20000000f00 */
[----:B0-----:R-:W0:Y:S02]  /*01f0*/  MUFU.RCP R12, R12 ;  /* 0x0000000c000c7308 */ /* 0x001e240000001000 */
[----:B0-----:R-:W-:-:S06]  /*0200*/  VIADD R4, R12, 0xffffffe ;  /* 0x0ffffffe0c047836 */ /* 0x001fcc0000000000 */
[----:B------:R0:W1:Y:S02]  /*0210*/  F2I.FTZ.U32.TRUNC.NTZ R5, R4 ;  /* 0x0000000400057305 */ /* 0x000064000021f000 */
[----:B0-----:R-:W-:Y:S02]  /*0220*/  IMAD.MOV.U32 R4, RZ, RZ, RZ ;  /* 0x000000ffff047224 */ /* 0x001fe400078e00ff */
[----:B-1----:R-:W-:-:S04]  /*0230*/  IMAD R17, R17, R5, RZ ;  /* 0x0000000511117224 */ /* 0x002fc800078e02ff */
[----:B------:R-:W-:-:S06]  /*0240*/  IMAD.HI.U32 R5, R5, R17, R4 ;  /* 0x0000001105057227 */ /* 0x000fcc00078e0004 */
[----:B------:R-:W-:-:S05]  /*0250*/  IMAD.HI.U32 R5, R5, R8, RZ ;  /* 0x0000000805057227 */ /* 0x000fca00078e00ff */
[----:B------:R-:W-:-:S05]  /*0260*/  IADD3 R4, PT, PT, -R5, RZ, RZ ;  /* 0x000000ff05047210 */ /* 0x000fca0007ffe1ff */
[----:B------:R-:W-:-:S05]  /*0270*/  IMAD R8, R15, R4, R8 ;  /* 0x000000040f087224 */ /* 0x000fca00078e0208 */
[----:B------:R-:W-:-:S13]  /*0280*/  ISETP.GE.U32.AND P0, PT, R8, R15, PT ;  /* 0x0000000f0800720c */ /* 0x000fda0003f06070 */
[----:B------:R-:W-:Y:S02]  /*0290*/  @P0 IMAD.IADD R8, R8, 0x1, -R15 ;  /* 0x0000000108080824 */ /* 0x000fe400078e0a0f */
[----:B------:R-:W-:-:S03]  /*02a0*/  @P0 VIADD R5, R5, 0x1 ;  /* 0x0000000105050836 */ /* 0x000fc60000000000 */
[----:B------:R-:W-:-:S13]  /*02b0*/  ISETP.GE.U32.AND P1, PT, R8, R15, PT ;  /* 0x0000000f0800720c */ /* 0x000fda0003f26070 */
[----:B------:R-:W-:Y:S01]  /*02c0*/  @P1 VIADD R5, R5, 0x1 ;  /* 0x0000000105051836 */ /* 0x000fe20000000000 */
[----:B------:R-:W-:-:S05]  /*02d0*/  @!P2 LOP3.LUT R5, RZ, R15, RZ, 0x33, !PT ;  /* 0x0000000fff05a212 */ /* 0x000fca00078e33ff */
[----:B------:R-:W-:-:S05]  /*02e0*/  IMAD.IADD R10, R10, 0x1, R5 ;  /* 0x000000010a0a7824 */ /* 0x000fca00078e0205 */
[C---:B------:R-:W-:Y:S02]  /*02f0*/  LOP3.LUT R4, R10.reuse, 0x3, RZ, 0xc0, !PT ;  /* 0x000000030a047812 */ /* 0x040fe400078ec0ff */
[----:B------:R-:W-:Y:S02]  /*0300*/  ISETP.GE.U32.AND P1, PT, R10, 0x3, PT ;  /* 0x000000030a00780c */ /* 0x000fe40003f26070 */
[----:B------:R-:W-:-:S13]  /*0310*/  ISETP.NE.AND P0, PT, R4, 0x3, PT ;  /* 0x000000030400780c */ /* 0x000fda0003f05270 */
[----:B------:R-:W-:Y:S05]  /*0320*/  @!P0 BRA `(.L_x_16) ;  /* 0x0000000000388947 */ /* 0x000fea0003800000 */
[----:B------:R-:W0:Y:S01]  /*0330*/  LDC.64 R4, c[0x0][0x3a0] ;  /* 0x0000e800ff047b82 */ /* 0x000e220000000a00 */
[----:B------:R-:W-:Y:S02]  /*0340*/  VIADD R10, R10, 0x1 ;  /* 0x000000010a0a7836 */ /* 0x000fe40000000000 */
[----:B------:R-:W-:-:S03]  /*0350*/  IMAD R15, R18, UR4, R3 ;  /* 0x00000004120f7c24 */ /* 0x000fc6000f8e0203 */
[----:B------:R-:W-:-:S05]  /*0360*/  LOP3.LUT R10, R10, 0x3, RZ, 0xc0, !PT ;  /* 0x000000030a0a7812 */ /* 0x000fca00078ec0ff */
[----:B------:R-:W-:Y:S02]  /*0370*/  IMAD R11, R10, R11, UR5 ;  /* 0x000000050a0b7e24 */ /* 0x000fe4000f8e020b */
[----:B------:R-:W-:Y:S02]  /*0380*/  IMAD.MOV R10, RZ, RZ, -R10 ;  /* 0x000000ffff0a7224 */ /* 0x000fe400078e0a0a */
[----:B------:R-:W-:Y:S02]  /*0390*/  IMAD R13, R11, R6, R7 ;  /* 0x000000060b0d7224 */ /* 0x000fe400078e0207 */
[----:B------:R-:W-:-:S07]  /*03a0*/  IMAD.MOV.U32 R11, RZ, RZ, 0x7fffffff ;  /* 0x7fffffffff0b7424 */ /* 0x000fce00078e00ff */
.L_x_17:
[----:B0-----:R-:W-:Y:S01]  /*03b0*/  IMAD.WIDE R6, R15, 0x4, R4 ;  /* 0x000000040f067825 */ /* 0x001fe200078e0204 */
[----:B------:R-:W-:-:S03]  /*03c0*/  IADD3 R10, PT, PT, R10, 0x1, RZ ;  /* 0x000000010a0a7810 */ /* 0x000fc60007ffe0ff */
[----:B------:R-:W-:Y:S01]  /*03d0*/  IMAD.IADD R15, R2, 0x1, R15 ;  /* 0x00000001020f7824 */ /* 0x000fe200078e020f */
[----:B------:R1:W-:Y:S01]  /*03e0*/  STG.E desc[UR6][R6.64], R11 ;  /* 0x0000000b06007986 */ /* 0x0003e2000c101906 */
[----:B------:R-:W-:-:S13]  /*03f0*/  ISETP.NE.AND P0, PT, R10, RZ, PT ;  /* 0x000000ff0a00720c */ /* 0x000fda0003f05270 */
[----:B-1----:R-:W-:Y:S05]  /*0400*/  @P0 BRA `(.L_x_17) ;  /* 0xfffffffc00e80947 */ /* 0x002fea000383ffff */
.L_x_16:
[----:B------:R-:W-:Y:S05]  /*0410*/  BSYNC.RECONVERGENT B1 ;  /* 0x0000000000017941 */ /* 0x000fea0003800200 */
.L_x_15:
[----:B------:R-:W-:Y:S05]  /*0420*/  @!P1 BRA `(.L_x_14) ;  /* 0x0000000000389947 */ /* 0x000fea0003800000 */
[----:B------:R-:W0:Y:S01]  /*0430*/  LDC.64 R16, c[0x0][0x3a0] ;  /* 0x0000e800ff107b82 */ /* 0x000e220000000a00 */
[----:B------:R-:W-:-:S07]  /*0440*/  IMAD.MOV.U32 R19, RZ, RZ, 0x7fffffff ;  /* 0x7fffffffff137424 */ /* 0x000fce00078e00ff */
.L_x_18:
[--C-:B--2---:R-:W-:Y:S02]  /*0450*/  IMAD R5, R18, UR4, R13.reuse ;  /* 0x0000000412057c24 */ /* 0x104fe4000f8e020d */
[----:B------:R-:W-:Y:S02]  /*0460*/  IMAD R13, R2, 0x4, R13 ;  /* 0x00000004020d7824 */ /* 0x000fe400078e020d */
[----:B0-----:R-:W-:-:S03]  /*0470*/  IMAD.WIDE R4, R5, 0x4, R16 ;  /* 0x0000000405047825 */ /* 0x001fc600078e0210 */
[----:B------:R-:W-:Y:S02]  /*0480*/  ISETP.GE.AND P0, PT, R13, R0, PT ;  /* 0x000000000d00720c */ /* 0x000fe40003f06270 */
[----:B------:R2:W-:Y:S01]  /*0490*/  STG.E desc[UR6][R4.64], R19 ;  /* 0x0000001304007986 */ /* 0x0005e2000c101906 */
[----:B------:R-:W-:-:S05]  /*04a0*/  IMAD.WIDE R6, R2, 0x4, R4 ;  /* 0x0000000402067825 */ /* 0x000fca00078e0204 */
[----:B------:R2:W-:Y:S01]  /*04b0*/  STG.E desc[UR6][R6.64], R19 ;  /* 0x0000001306007986 */ /* 0x0005e2000c101906 */
[----:B------:R-:W-:-:S05]  /*04c0*/  IMAD.WIDE R10, R2, 0x4, R6 ;  /* 0x00000004020a7825 */ /* 0x000fca00078e0206 */
[----:B------:R2:W-:Y:S01]  /*04d0*/  STG.E desc[UR6][R10.64], R19 ;  /* 0x000000130a007986 */ /* 0x0005e2000c101906 */
[----:B------:R-:W-:-:S05]  /*04e0*/  IMAD.WIDE R14, R2, 0x4, R10 ;  /* 0x00000004020e7825 */ /* 0x000fca00078e020a */
[----:B------:R2:W-:Y:S01]  /*04f0*/  STG.E desc[UR6][R14.64], R19 ;  /* 0x000000130e007986 */ /* 0x0005e2000c101906 */
[----:B------:R-:W-:Y:S05]  /*0500*/  @!P0 BRA `(.L_x_18) ;  /* 0xfffffffc00d08947 */ /* 0x000fea000383ffff */
.L_x_14:
[----:B------:R-:W-:Y:S05]  /*0510*/  BSYNC.RECONVERGENT B0 ;  /* 0x0000000000007941 */ /* 0x000fea0003800200 */
.L_x_13:
[----:B------:R-:W-:-:S13]  /*0520*/  ISETP.NE.AND P0, PT, R3, RZ, PT ;  /* 0x000000ff0300720c */ /* 0x000fda0003f05270 */
[----:B------:R-:W-:Y:S05]  /*0530*/  @P0 EXIT ;  /* 0x000000000000094d */ /* 0x000fea0003800000 */
[----:B------:R-:W-:-:S13]  /*0540*/  ISETP.GE.U32.AND P0, PT, R9, R18, PT ;  /* 0x000000120900720c */ /* 0x000fda0003f06070 */
[----:B------:R-:W-:Y:S05]  /*0550*/  @P0 EXIT ;  /* 0x000000000000094d */ /* 0x000fea0003800000 */
[----:B------:R-:W0:Y:S01]  /*0560*/  LDC.64 R2, c[0x0][0x3a0] ;  /* 0x0000e800ff027b82 */ /* 0x000e220000000a00 */
[----:B-12---:R-:W-:Y:S01]  /*0570*/  IADD3 R11, PT, PT, R9, 0x1, RZ ;  /* 0x00000001090b7810 */ /* 0x006fe20007ffe0ff */
[----:B------:R-:W-:-:S03]  /*0580*/  IMAD R0, R18, UR4, RZ ;  /* 0x0000000412007c24 */ /* 0x000fc6000f8e02ff */
[----:B------:R-:W-:Y:S01]  /*0590*/  ISETP.GE.U32.AND P0, PT, R11, R18, PT ;  /* 0x000000120b00720c */ /* 0x000fe20003f06070 */
[----:B------:R-:W-:-:S04]  /*05a0*/  IMAD.IADD R15, R9, 0x1, R0 ;  /* 0x00000001090f7824 */ /* 0x000fc800078e0200 */
[----:B0-----:R-:W-:-:S05]  /*05b0*/  IMAD.WIDE.U32 R4, R15, 0x4, R2 ;  /* 0x000000040f047825 */ /* 0x001fca00078e0002 */
[----:B------:R0:W-:Y:S03]  /*05c0*/  STG.E desc[UR6][R4.64], RZ ;  /* 0x000000ff04007986 */ /* 0x0001e6000c101906 */
[----:B------:R-:W-:Y:S05]  /*05d0*/  @P0 EXIT ;  /* 0x000000000000094d */ /* 0x000fea0003800000 */
[----:B0-----:R-:W0:Y:S02]  /*05e0*/  LDC.64 R4, c[0x0][0x380] ;  /* 0x0000e000ff047b82 */ /* 0x001e240000000a00 */
[----:B0-----:R-:W-:-:S06]  /*05f0*/  IMAD.WIDE.U32 R4, R9, 0x4, R4 ;  /* 0x0000000409047825 */ /* 0x001fcc00078e0004 */
[----:B------:R-:W2:Y:S01]  /*0600*/  LDG.E.CONSTANT R4, desc[UR6][R4.64] ;  /* 0x0000000604047981 */ /* 0x000ea2000c1e9900 */
[----:B------:R-:W-:Y:S02]  /*0610*/  LOP3.LUT R7, RZ, R9, RZ, 0x33, !PT ;  /* 0x00000009ff077212 */ /* 0x000fe400078e33ff */
[----:B------:R-:W-:-:S03]  /*0620*/  CS2R R12, SRZ ;  /* 0x00000000000c7805 */ /* 0x000fc6000001ff00 */
[----:B------:R-:W-:-:S05]  /*0630*/  IMAD.IADD R8, R7, 0x1, R18 ;  /* 0x0000000107087824 */ /* 0x000fca00078e0212 */
[----:B------:R-:W-:Y:S01]  /*0640*/  LOP3.LUT P0, R20, R8, 0x3, RZ, 0xc0, !PT ;  /* 0x0000000308147812 */ /* 0x000fe2000780c0ff */
[----:B--2---:R0:W1:-:S12]  /*0650*/  F2F.F64.F32 R6, R4 ;  /* 0x0000000400067310 */ /* 0x0040580000201800 */
[----:B------:R-:W-:Y:S05]  /*0660*/  @!P0 BRA `(.L_x_19) ;  /* 0x0000000000c08947 */ /* 0x000fea0003800000 */
[----:B------:R-:W2:Y:S01]  /*0670*/  LDCU.128 UR8, c[0x0][0x380] ;  /* 0x00007000ff0877ac */ /* 0x000ea20008000c00 */
[----:B------:R-:W-:Y:S02]  /*0680*/  HFMA2 R11, -RZ, RZ, 0, 0 ;  /* 0x00000000ff0b7431 */ /* 0x000fe400000001ff */
[----:B------:R-:W-:Y:S01]  /*0690*/  IMAD.MOV.U32 R10, RZ, RZ, 0x4 ;  /* 0x00000004ff0a7424 */ /* 0x000fe200078e00ff */
[----:B------:R-:W-:Y:S01]  /*06a0*/  IADD3 R20, PT, PT, -R20, RZ, RZ ;  /* 0x000000ff14147210 */ /* 0x000fe20007ffe1ff */
[----:B------:R-:W-:Y:S01]  /*06b0*/  VIADD R5, R15, 0x1 ;  /* 0x000000010f057836 */ /* 0x000fe20000000000 */
[----:B------:R-:W-:Y:S01]  /*06c0*/  CS2R R12, SRZ ;  /* 0x00000000000c7805 */ /* 0x000fe2000001ff00 */
[----:B------:R-:W-:Y:S02]  /*06d0*/  IMAD.MOV.U32 R21, RZ, RZ, R9 ;  /* 0x000000ffff157224 */ /* 0x000fe400078e0009 */
[----:B0-----:R-:W-:-:S04]  /*06e0*/  IMAD.WIDE.U32 R4, R5, 0x4, R2 ;  /* 0x0000000405047825 */ /* 0x001fc800078e0002 */
[----:B------:R-:W-:-:S04]  /*06f0*/  IMAD.WIDE.U32 R10, R9, 0x4, R10 ;  /* 0x00000004090a7825 */ /* 0x000fc800078e000a */
[----:B------:R-:W-:Y:S01]  /*0700*/  IMAD.MOV.U32 R8, RZ, RZ, R4 ;  /* 0x000000ffff087224 */ /* 0x000fe200078e0004 */
[C---:B--2---:R-:W-:Y:S01]  /*0710*/  IADD3 R14, P0, PT, R10.reuse, UR10, RZ ;  /* 0x0000000a0a0e7c10 */ /* 0x044fe2000ff1e0ff */
[----:B------:R-:W-:Y:S01]  /*0720*/  IMAD.MOV.U32 R17, RZ, RZ, R5 ;  /* 0x000000ffff117224 */ /* 0x000fe200078e0005 */
[----:B------:R-:W-:Y:S02]  /*0730*/  IADD3 R16, P1, PT, R10, UR8, RZ ;  /* 0x000000080a107c10 */ /* 0x000fe4000ff3e0ff */
[C---:B------:R-:W-:Y:S02]  /*0740*/  IADD3.X R15, PT, PT, R11.reuse, UR11, RZ, P0, !PT ;  /* 0x0000000b0b0f7c10 */ /* 0x040fe400087fe4ff */
[----:B------:R-:W-:-:S09]  /*0750*/  IADD3.X R19, PT, PT, R11, UR9, RZ, P1, !PT ;  /* 0x000000090b137c10 */ /* 0x000fd20008ffe4ff */
.L_x_20:
[----:B0-----:R-:W-:Y:S01]  /*0760*/  IMAD.MOV.U32 R10, RZ, RZ, R16 ;  /* 0x000000ffff0a7224 */ /* 0x001fe200078e0010 */
[----:B------:R0:W2:Y:S01]  /*0770*/  LDG.E.CONSTANT R22, desc[UR6][R14.64] ;  /* 0x000000060e167981 */ /* 0x0000a2000c1e9900 */
[----:B------:R-:W-:-:S05]  /*0780*/  IMAD.MOV.U32 R11, RZ, RZ, R19 ;  /* 0x000000ffff0b7224 */ /* 0x000fca00078e0013 */
[----:B------:R-:W3:Y:S01]  /*0790*/  LDG.E.CONSTANT R4, desc[UR6][R10.64] ;  /* 0x000000060a047981 */ /* 0x000ee2000c1e9900 */
[----:B------:R-:W-:Y:S01]  /*07a0*/  MOV R24, RZ ;  /* 0x000000ff00187202 */ /* 0x000fe20000000f00 */
[----:B------:R-:W-:Y:S01]  /*07b0*/  VIADD R20, R20, 0x1 ;  /* 0x0000000114147836 */ /* 0x000fe20000000000 */
[----:B------:R-:W-:Y:S02]  /*07c0*/  IADD3 R16, P3, PT, R16, 0x4, RZ ;  /* 0x0000000410107810 */ /* 0x000fe40007f7e0ff */
[----:B0-----:R-:W-:Y:S01]  /*07d0*/  IADD3 R14, P2, PT, R14, 0x4, RZ ;  /* 0x000000040e0e7810 */ /* 0x001fe20007f5e0ff */
[----:B------:R-:W-:Y:S02]  /*07e0*/  VIADD R21, R21, 0x1 ;  /* 0x0000000115157836 */ /* 0x000fe40000000000 */
[----:B------:R-:W-:Y:S01]  /*07f0*/  IMAD.X R19, RZ, RZ, R19, P3 ;  /* 0x000000ffff137224 */ /* 0x000fe200018e0613 */
[----:B------:R-:W-:Y:S01]  /*0800*/  IADD3.X R15, PT, PT, RZ, R15, RZ, P2, !PT ;  /* 0x0000000fff0f7210 */ /* 0x000fe200017fe4ff */
[----:B---3--:R-:W1:Y:S02]  /*0810*/  F2F.F64.F32 R4, R4 ;  /* 0x0000000400047310 */ /* 0x008e640000201800 */
[----:B-1----:R-:W-:-:S02]  /*0820*/  DSETP.GEU.AND P1, PT, R6, R4, PT ;  /* 0x000000040600722a */ /* 0x002fc40003f2e000 */
[----:B------:R-:W-:-:S04]  /*0830*/  DSETP.GT.AND P0, PT, R6, R4, PT ;  /* 0x000000040600722a */ /* 0x000fc80003f04000 */
[----:B------:R-:W-:Y:S01]  /*0840*/  SEL R23, RZ, 0x1, P1 ;  /* 0x00000001ff177807 */ /* 0x000fe20000800000 */
[----:B--2---:R-:W-:Y:S07]  /*0850*/  F2F.F64.F32 R6, R22 ;  /* 0x0000001600067310 */ /* 0x004fee0000201800 */
[----:B------:R-:W-:Y:S02]  /*0860*/  @P1 IMAD.MOV R24, RZ, RZ, -0x1 ;  /* 0xffffffffff181424 */ /* 0x000fe400078e02ff */
[----:B------:R-:W-:-:S04]  /*0870*/  @!P0 IMAD.MOV R24, RZ, RZ, R23 ;  /* 0x000000ffff188224 */ /* 0x000fc800078e0217 */
[----:B------:R-:W0:Y:S02]  /*0880*/  I2F.F64 R10, R24 ;  /* 0x00000018000a7312 */ /* 0x000e240000201c00 */
[----:B0-----:R-:W-:-:S06]  /*0890*/  DFMA R12, R6, R10, R12 ;  /* 0x0000000a060c722b */ /* 0x001fcc000000000c */
[----:B------:R-:W0:Y:S01]  /*08a0*/  F2F.F32.F64 R23, R12 ;  /* 0x0000000c00177310 */ /* 0x000e220000301000 */
[----:B------:R-:W-:Y:S01]  /*08b0*/  IMAD.MOV.U32 R10, RZ, RZ, R8 ;  /* 0x000000ffff0a7224 */ /* 0x000fe200078e0008 */
[----:B------:R-:W-:Y:S02]  /*08c0*/  MOV R11, R17 ;  /* 0x00000011000b7202 */ /* 0x000fe40000000f00 */
[----:B------:R-:W-:-:S03]  /*08d0*/  ISETP.NE.AND P0, PT, R20, RZ, PT ;  /* 0x000000ff1400720c */ /* 0x000fc60003f05270 */
[----:B0-----:R0:W-:Y:S01]  /*08e0*/  STG.E desc[UR6][R10.64], R23 ;  /* 0x000000170a007986 */ /* 0x0011e2000c101906 */
[----:B------:R-:W-:Y:S01]  /*08f0*/  IADD3 R8, P1, PT, R8, 0x4, RZ ;  /* 0x0000000408087810 */ /* 0x000fe20007f3e0ff */
[----:B------:R-:W-:Y:S02]  /*0900*/  IMAD.MOV.U32 R6, RZ, RZ, R4 ;  /* 0x000000ffff067224 */ /* 0x000fe400078e0004 */
[----:B------:R-:W-:Y:S02]  /*0910*/  IMAD.MOV.U32 R7, RZ, RZ, R5 ;  /* 0x000000ffff077224 */ /* 0x000fe400078e0005 */
[----:B------:R-:W-:-:S04]  /*0920*/  IMAD.X R17, RZ, RZ, R17, P1 ;  /* 0x000000ffff117224 */ /* 0x000fc800008e0611 */
[----:B------:R-:W-:Y:S05]  /*0930*/  @P0 BRA `(.L_x_20) ;  /* 0xfffffffc00880947 */ /* 0x000fea000383ffff */
[----:B0-----:R-:W-:Y:S01]  /*0940*/  IADD3 R11, PT, PT, R21, 0x1, RZ ;  /* 0x00000001150b7810 */ /* 0x001fe20007ffe0ff */
[----:B------:R-:W-:Y:S02]  /*0950*/  IMAD.MOV.U32 R6, RZ, RZ, R4 ;  /* 0x000000ffff067224 */ /* 0x000fe400078e0004 */
[----:B------:R-:W-:-:S07]  /*0960*/  IMAD.MOV.U32 R7, RZ, RZ, R5 ;  /* 0x000000ffff077224 */ /* 0x000fce00078e0005 */
.L_x_19:
[----:B------:R-:W-:-:S04]  /*0970*/  IADD3 R9, PT, PT, -R9, -0x2, R18 ;  /* 0xfffffffe09097810 */ /* 0x000fc80007ffe112 */
[----:B------:R-:W-:-:S13]  /*0980*/  ISETP.GE.U32.AND P0, PT, R9, 0x3, PT ;  /* 0x000000030900780c */ /* 0x000fda0003f06070 */
[----:B------:R-:W-:Y:S05]  /*0990*/  @!P0 EXIT ;  /* 0x000000000000894d */ /* 0x000fea0003800000 */
[----:B0-----:R-:W0:Y:S01]  /*09a0*/  LDC.64 R4, c[0x0][0x3a0] ;  /* 0x0000e800ff047b82 */ /* 0x001e220000000a00 */
[----:B------:R-:W2:Y:S01]  /*09b0*/  LDCU.128 UR8, c[0x0][0x380] ;  /* 0x00007000ff0877ac */ /* 0x000ea20008000c00 */
[C---:B------:R-:W-:Y:S01]  /*09c0*/  IMAD.IADD R15, R0.reuse, 0x1, R11 ;  /* 0x00000001000f7824 */ /* 0x040fe200078e020b */
[----:B------:R-:W-:Y:S01]  /*09d0*/  IADD3 R0, P0, PT, R0, R11, RZ ;  /* 0x0000000b00007210 */ /* 0x000fe20007f1e0ff */
[----:B------:R-:W-:Y:S01]  /*09e0*/  IMAD.MOV.U32 R8, RZ, RZ, 0x8 ;  /* 0x00000008ff087424 */ /* 0x000fe200078e00ff */
[----:B------:R-:W-:Y:S01]  /*09f0*/  MOV R9, 0x0 ;  /* 0x0000000000097802 */ /* 0x000fe20000000f00 */
[----:B------:R-:W-:-:S04]  /*0a00*/  IMAD.WIDE.U32 R2, R15, 0x4, R2 ;  /* 0x000000040f027825 */ /* 0x000fc800078e0002 */
[----:B------:R-:W-:Y:S02]  /*0a10*/  IMAD.X R17, RZ, RZ, RZ, P0 ;  /* 0x000000ffff117224 */ /* 0x000fe400000e06ff */
[----:B------:R-:W-:-:S04]  /*0a20*/  IMAD.WIDE.U32 R8, R11, 0x4, R8 ;  /* 0x000000040b087825 */ /* 0x000fc800078e0008 */
[----:B------:R-:W-:Y:S02]  /*0a30*/  IMAD.MOV.U32 R19, RZ, RZ, R3 ;  /* 0x000000ffff137224 */ /* 0x000fe400078e0003 */
[----:B------:R-:W-:Y:S01]  /*0a40*/  IMAD.IADD R18, R11, 0x1, -R18 ;  /* 0x000000010b127824 */ /* 0x000fe200078e0a12 */
[----:B--2---:R-:W-:-:S04]  /*0a50*/  IADD3 R10, P0, PT, R8, UR8, RZ ;  /* 0x00000008080a7c10 */ /* 0x004fc8000ff1e0ff */
[----:B------:R-:W-:Y:S02]  /*0a60*/  IADD3.X R3, PT, PT, R9, UR9, RZ, P0, !PT ;  /* 0x0000000909037c10 */ /* 0x000fe400087fe4ff */
[----:B0-----:R-:W-:Y:S02]  /*0a70*/  LEA R20, P1, R0, R4, 0x2 ;  /* 0x0000000400147211 */ /* 0x001fe400078210ff */
[----:B------:R-:W-:Y:S02]  /*0a80*/  IADD3 R4, P3, PT, R8, UR10, RZ ;  /* 0x0000000a08047c10 */ /* 0x000fe4000ff7e0ff */
[----:B------:R-:W-:Y:S02]  /*0a90*/  IADD3 R20, P2, PT, R20, 0xc, RZ ;  /* 0x0000000c14147810 */ /* 0x000fe40007f5e0ff */
[----:B------:R-:W-:Y:S02]  /*0aa0*/  LEA.HI.X R17, R0, R5, R17, 0x2, P1 ;  /* 0x0000000500117211 */ /* 0x000fe400008f1411 */
[----:B------:R-:W-:-:S02]  /*0ab0*/  MOV R0, R2 ;  /* 0x0000000200007202 */ /* 0x000fc40000000f00 */
[----:B------:R-:W-:Y:S01]  /*0ac0*/  IADD3.X R5, PT, PT, R9, UR11, RZ, P3, !PT ;  /* 0x0000000b09057c10 */ /* 0x000fe20009ffe4ff */
[----:B------:R-:W-:-:S07]  /*0ad0*/  IMAD.X R17, RZ, RZ, R17, P2 ;  /* 0x000000ffff117224 */ /* 0x000fce00010e0611 */
.L_x_21:
[----:B------:R-:W-:Y:S01]  /*0ae0*/  IMAD.MOV.U32 R2, RZ, RZ, R10 ;  /* 0x000000ffff027224 */ /* 0x000fe200078e000a */
[----:B--2---:R-:W2:Y:S04]  /*0af0*/  LDG.E.CONSTANT R27, desc[UR6][R4.64+-0x4] ;  /* 0xfffffc06041b7981 */ /* 0x004ea8000c1e9900 */
[----:B0-----:R-:W3:Y:S04]  /*0b00*/  LDG.E.CONSTANT R23, desc[UR6][R2.64+-0x8] ;  /* 0xfffff80602177981 */ /* 0x001ee8000c1e9900 */
[----:B------:R-:W4:Y:S04]  /*0b10*/  LDG.E.CONSTANT R22, desc[UR6][R2.64+-0x4] ;  /* 0xfffffc0602167981 */ /* 0x000f28000c1e9900 */
[----:B------:R-:W5:Y:S04]  /*0b20*/  LDG.E.CONSTANT R10, desc[UR6][R4.64+-0x8] ;  /* 0xfffff806040a7981 */ /* 0x000f68000c1e9900 */
[----:B------:R-:W2:Y:S04]  /*0b30*/  LDG.E.CONSTANT R21, desc[UR6][R2.64] ;  /* 0x0000000602157981 */ /* 0x000ea8000c1e9900 */
[----:B------:R-:W2:Y:S04]  /*0b40*/  LDG.E.CONSTANT R16, desc[UR6][R2.64+0x4] ;  /* 0x0000040602107981 */ /* 0x000ea8000c1e9900 */
[----:B------:R-:W2:Y:S04]  /*0b50*/  LDG.E.CONSTANT R24, desc[UR6][R4.64+0x4] ;  /* 0x0000040604187981 */ /* 0x000ea8000c1e9900 */
[----:B------:R0:W2:Y:S01]  /*0b60*/  LDG.E.CONSTANT R25, desc[UR6][R4.64] ;  /* 0x0000000604197981 */ /* 0x0000a2000c1e9900 */
[----:B------:R-:W-:Y:S01]  /*0b70*/  MOV R14, RZ ;  /* 0x000000ff000e7202 */ /* 0x000fe20000000f00 */
[----:B------:R-:W-:Y:S01]  /*0b80*/  VIADD R18, R18, 0x4 ;  /* 0x0000000412127836 */ /* 0x000fe20000000000 */
[----:B0-----:R-:W-:-:S05]  /*0b90*/  IADD3 R4, P4, PT, R4, 0x10, RZ ;  /* 0x0000001004047810 */ /* 0x001fca0007f9e0ff */
[----:B------:R-:W-:Y:S01]  /*0ba0*/  IMAD.X R5, RZ, RZ, R5, P4 ;  /* 0x000000ffff057224 */ /* 0x000fe200020e0605 */
[----:B---3--:R-:W1:Y:S02]  /*0bb0*/  F2F.F64.F32 R8, R23 ;  /* 0x0000001700087310 */ /* 0x008e640000201800 */
[C-C-:B-1----:R-:W-:Y:S02]  /*0bc0*/  DSETP.GEU.AND P1, PT, R6.reuse, R8.reuse, PT ;  /* 0x000000080600722a */ /* 0x142fe40003f2e000 */
[----:B------:R-:W-:-:S04]  /*0bd0*/  DSETP.GT.AND P0, PT, R6, R8, PT ;  /* 0x000000080600722a */ /* 0x000fc80003f04000 */
[----:B------:R-:W-:Y:S02]  /*0be0*/  SEL R6, RZ, 0x1, P1 ;  /* 0x00000001ff067807 */ /* 0x000fe40000800000 */
[----:B----4-:R-:W-:-:S06]  /*0bf0*/  FSETP.GEU.AND P2, PT, R23, R22, PT ;  /* 0x000000161700720b */ /* 0x010fcc0003f4e000 */
[----:B------:R-:W-:Y:S02]  /*0c00*/  @P1 IMAD.MOV R14, RZ, RZ, -0x1 ;  /* 0xffffffffff0e1424 */ /* 0x000fe400078e02ff */
[----:B------:R-:W-:Y:S01]  /*0c10*/  @!P0 IMAD.MOV R14, RZ, RZ, R6 ;  /* 0x000000ffff0e8224 */ /* 0x000fe200078e0206 */
[----:B------:R-:W-:Y:S01]  /*0c20*/  FSETP.GT.AND P1, PT, R23, R22, PT ;  /* 0x000000161700720b */ /* 0x000fe20003f24000 */
[----:B-----5:R-:W-:Y:S01]  /*0c30*/  F2F.F64.F32 R10, R10 ;  /* 0x0000000a000a7310 */ /* 0x020fe20000201800 */
[CC--:B--2---:R-:W-:Y:S02]  /*0c40*/  FSETP.GEU.AND P3, PT, R22.reuse, R21.reuse, PT ;  /* 0x000000151600720b */ /* 0x0c4fe40003f6e000 */
[----:B------:R-:W-:-:S05]  /*0c50*/  FSETP.GT.AND P0, PT, R22, R21, PT ;  /* 0x000000151600720b */ /* 0x000fca0003f04000 */
[----:B------:R-:W0:Y:S01]  /*0c60*/  I2F.F64 R14, R14 ;  /* 0x0000000e000e7312 */ /* 0x000e220000201c00 */
[----:B------:R-:W-:-:S07]  /*0c70*/  SEL R22, RZ, 0x1, P2 ;  /* 0x00000001ff167807 */ /* 0x000fce0001000000 */
[----:B------:R1:W-:Y:S01]  /*0c80*/  F2F.F64.F32 R8, R27 ;  /* 0x0000001b00087310 */ /* 0x0003e20000201800 */
[----:B------:R-:W-:Y:S02]  /*0c90*/  MOV R23, RZ ;  /* 0x000000ff00177202 */ /* 0x000fe40000000f00 */
[----:B-1----:R-:W-:Y:S02]  /*0ca0*/  CS2R R26, SRZ ;  /* 0x00000000001a7805 */ /* 0x002fe4000001ff00 */
[----:B------:R-:W-:Y:S02]  /*0cb0*/  @P2 IMAD.MOV R26, RZ, RZ, -0x1 ;  /* 0xffffffffff1a2424 */ /* 0x000fe400078e02ff */
[----:B------:R-:W-:Y:S01]  /*0cc0*/  @!P1 IMAD.MOV R26, RZ, RZ, R22 ;  /* 0x000000ffff1a9224 */ /* 0x000fe200078e0216 */
[----:B------:R-:W-:Y:S01]  /*0cd0*/  SEL R22, RZ, 0x1, P3 ;  /* 0x00000001ff167807 */ /* 0x000fe20001800000 */
[----:B0-----:R-:W-:Y:S01]  /*0ce0*/  DFMA R10, R10, R14, R12 ;  /* 0x0000000e0a0a722b */ /* 0x001fe2000000000c */
[CC--:B------:R-:W-:Y:S01]  /*0cf0*/  FSETP.GEU.AND P2, PT, R21.reuse, R16.reuse, PT ;  /* 0x000000101500720b */ /* 0x0c0fe20003f4e000 */
[----:B------:R-:W0:Y:S01]  /*0d00*/  I2F.F64 R14, R26 ;  /* 0x0000001a000e7312 */ /* 0x000e220000201c00 */
[----:B------:R-:W-:Y:S01]  /*0d10*/  FSETP.GT.AND P1, PT, R21, R16, PT ;  /* 0x000000101500720b */ /* 0x000fe20003f24000 */
[----:B------:R-:W-:-:S02]  /*0d20*/  @P3 IMAD.MOV R23, RZ, RZ, -0x1 ;  /* 0xffffffffff173424 */ /* 0x000fc400078e02ff */
[----:B------:R-:W-:-:S04]  /*0d30*/  @!P0 IMAD.MOV R23, RZ, RZ, R22 ;  /* 0x000000ffff178224 */ /* 0x000fc800078e0216 */
[----:B------:R1:W-:Y:S04]  /*0d40*/  F2F.F64.F32 R12, R24 ;  /* 0x00000018000c7310 */ /* 0x0003e80000201800 */
[----:B------:R-:W-:Y:S02]  /*0d50*/  @P2 IADD3 R27, PT, PT, RZ, -0x1, RZ ;  /* 0xffffffffff1b2810 */ /* 0x000fe40007ffe0ff */
[----:B-1----:R-:W-:Y:S02]  /*0d60*/  SEL R24, RZ, 0x1, P2 ;  /* 0x00000001ff187807 */ /* 0x002fe40001000000 */
[----:B------:R-:W-:Y:S01]  /*0d70*/  F2F.F64.F32 R6, R25 ;  /* 0x0000001900067310 */ /* 0x000fe20000201800 */
[----:B0-----:R-:W-:Y:S02]  /*0d80*/  DFMA R14, R8, R14, R10 ;  /* 0x0000000e080e722b */ /* 0x001fe4000000000a */
[----:B------:R-:W-:-:S05]  /*0d90*/  @!P1 IMAD.MOV R27, RZ, RZ, R24 ;  /* 0x000000ffff1b9224 */ /* 0x000fca00078e0218 */
[----:B------:R-:W0:Y:S08]  /*0da0*/  I2F.F64 R22, R23 ;  /* 0x0000001700167312 */ /* 0x000e300000201c00 */
[----:B------:R-:W1:Y:S01]  /*0db0*/  I2F.F64 R8, R27 ;  /* 0x0000001b00087312 */ /* 0x000e620000201c00 */
[----:B0-----:R-:W-:-:S07]  /*0dc0*/  DFMA R6, R6, R22, R14 ;  /* 0x000000160606722b */ /* 0x001fce000000000e */
[----:B------:R-:W0:Y:S01]  /*0dd0*/  F2F.F32.F64 R21, R10 ;  /* 0x0000000a00157310 */ /* 0x000e220000301000 */
[----:B-1----:R-:W-:-:S07]  /*0de0*/  DFMA R12, R12, R8, R6 ;  /* 0x000000080c0c722b */ /* 0x002fce0000000006 */
[----:B------:R-:W1:Y:S01]  /*0df0*/  F2F.F32.F64 R24, R14 ;  /* 0x0000000e00187310 */ /* 0x000e620000301000 */
[----:B------:R-:W-:Y:S02]  /*0e00*/  IMAD.MOV.U32 R8, RZ, RZ, R0 ;  /* 0x000000ffff087224 */ /* 0x000fe400078e0000 */
[----:B------:R-:W-:-:S05]  /*0e10*/  IMAD.MOV.U32 R9, RZ, RZ, R19 ;  /* 0x000000ffff097224 */ /* 0x000fca00078e0013 */
[----:B------:R-:W2:Y:S08]  /*0e20*/  F2F.F32.F64 R25, R6 ;  /* 0x0000000600197310 */ /* 0x000eb00000301000 */
[----:B------:R-:W3:Y:S01]  /*0e30*/  F2F.F32.F64 R23, R12 ;  /* 0x0000000c00177310 */ /* 0x000ee20000301000 */
[----:B0-----:R0:W-:Y:S01]  /*0e40*/  STG.E desc[UR6][R8.64], R21 ;  /* 0x0000001508007986 */ /* 0x0011e2000c101906 */
[----:B------:R-:W-:-:S02]  /*0e50*/  ISETP.NE.AND P0, PT, R18, RZ, PT ;  /* 0x000000ff1200720c */ /* 0x000fc40003f05270 */
[----:B0-----:R-:W-:Y:S01]  /*0e60*/  MOV R8, R20 ;  /* 0x0000001400087202 */ /* 0x001fe20000000f00 */
[----:B------:R-:W-:-:S05]  /*0e70*/  IMAD.MOV.U32 R9, RZ, RZ, R17 ;  /* 0x000000ffff097224 */ /* 0x000fca00078e0011 */
[----:B-1----:R0:W-:Y:S04]  /*0e80*/  STG.E desc[UR6][R8.64+-0x8], R24 ;  /* 0xfffff81808007986 */ /* 0x0021e8000c101906 */
[----:B--2---:R0:W-:Y:S04]  /*0e90*/  STG.E desc[UR6][R8.64+-0x4], R25 ;  /* 0xfffffc1908007986 */ /* 0x0041e8000c101906 */
[----:B---3--:R0:W-:Y:S01]  /*0ea0*/  STG.E desc[UR6][R8.64], R23 ;  /* 0x0000001708007986 */ /* 0x0081e2000c101906 */
[----:B------:R0:W2:Y:S01]  /*0eb0*/  F2F.F64.F32 R6, R16 ;  /* 0x0000001000067310 */ /* 0x0000a20000201800 */
[----:B------:R-:W-:-:S02]  /*0ec0*/  IADD3 R0, P1, PT, R0, 0x10, RZ ;  /* 0x0000001000007810 */ /* 0x000fc40007f3e0ff */
[----:B------:R-:W-:Y:S02]  /*0ed0*/  IADD3 R10, P2, PT, R2, 0x10, RZ ;  /* 0x00000010020a7810 */ /* 0x000fe40007f5e0ff */
[----:B------:R-:W-:Y:S01]  /*0ee0*/  IADD3 R20, P3, PT, R8, 0x10, RZ ;  /* 0x0000001008147810 */ /* 0x000fe20007f7e0ff */
[----:B------:R-:W-:Y:S02]  /*0ef0*/  IMAD.X R19, RZ, RZ, R19, P1 ;  /* 0x000000ffff137224 */ /* 0x000fe400008e0613 */
[----:B------:R-:W-:Y:S01]  /*0f00*/  IMAD.X R3, RZ, RZ, R3, P2 ;  /* 0x000000ffff037224 */ /* 0x000fe200010e0603 */
[----:B------:R-:W-:Y:S01]  /*0f10*/  IADD3.X R17, PT, PT, RZ, R9, RZ, P3, !PT ;  /* 0x00000009ff117210 */ /* 0x000fe20001ffe4ff */
[----:B------:R-:W-:Y:S08]  /*0f20*/  @P0 BRA `(.L_x_21) ;  /* 0xfffffff800ec0947 */ /* 0x000ff0000383ffff */
[----:B------:R-:W-:Y:S05]  /*0f30*/  EXIT ;  /* 0x000000000000794d */ /* 0x000fea0003800000 */
.L_x_22:
        /* <DEDUP_REMOVED lines=12> */
.L_x_24:


//--------------------- .nv.shared.reserved.0     --------------------------
	.section	.nv.shared.reserved.0,"aw",@nobits
	.weak		__nv_reservedSMEM_offset_0_alias
	.size		__nv_reservedSMEM_offset_0_alias, 0, 64
	.other		__nv_reservedSMEM_offset_0_alias,@"STO_CUDA_RESERVED_SHARED STV_DEFAULT"
__nv_reservedSMEM_offset_0_alias:
	.zero		0
	.zero		64


//--------------------- .nv.constant0.obv_many_series_one_param_time_major_f32 --------------------------
	.section	.nv.constant0.obv_many_series_one_param_time_major_f32,"a",@progbits
	.sectionflags	@""
	.align	4
.nv.constant0.obv_many_series_one_param_time_major_f32:
	.zero		936


//--------------------- .nv.constant0.obv_batch_f32 --------------------------
	.section	.nv.constant0.obv_batch_f32,"a",@progbits
	.sectionflags	@""
	.align	4
.nv.constant0.obv_batch_f32:
	.zero		936


//--------------------- SYMBOLS --------------------------

	.type		.nv.reservedSmem.offset0,@object
	.size		.nv.reservedSmem.offset0,0x4
